	.target	sm_90a

	.elftype	@"ET_EXEC"


//--------------------- .note.nv.tkinfo           --------------------------
	.section	.note.nv.tkinfo,"",@"SHT_NOTE"
	.sectionflags	@"SHF_NOTE_NV_TKINFO"
	.tkinfo
        /*0018*/ 	.word	0x00000002
        /*0030*/ 	.string	""
        /*0030*/ 	.string	"ptxas"
        /*0030*/ 	.string	"Cuda compilation tools, release 13.0, V13.0.88"
        /*0030*/ 	.string	"Build cuda_13.0.r13.0/compiler.36424714_0"
        /*0030*/ 	.string	"-v  -suppress-debug-info  -lineinfo  -arch sm_90a "



//--------------------- .note.nv.cuinfo           --------------------------
	.section	.note.nv.cuinfo,"",@"SHT_NOTE"
	.sectionflags	@"SHF_NOTE_NV_CUINFO"
        /*0018*/ 	.short	0x0002
        /*001a*/ 	.short	0x005a
        /*001c*/ 	.short	0x0082
	.zero		2


//--------------------- .nv.info                  --------------------------
	.section	.nv.info,"",@"SHT_CUDA_INFO"
	.align	4


	//----- nvinfo : EIATTR_REGCOUNT
	.align		4
        /*0000*/ 	.byte	0x04, 0x2f
        /*0002*/ 	.short	(.L_1 - .L_0)
	.align		4
.L_0:
        /*0004*/ 	.word	index@(gluon_wgmma)
        /*0008*/ 	.word	0x000000ff


	//----- nvinfo : EIATTR_FRAME_SIZE
	.align		4
.L_1:
        /*000c*/ 	.byte	0x04, 0x11
        /*000e*/ 	.short	(.L_3 - .L_2)
	.align		4
.L_2:
        /*0010*/ 	.word	index@(gluon_wgmma)
        /*0014*/ 	.word	0x00000200


	//----- nvinfo : EIATTR_MIN_STACK_SIZE
	.align		4
.L_3:
        /*0018*/ 	.byte	0x04, 0x12
        /*001a*/ 	.short	(.L_5 - .L_4)
	.align		4
.L_4:
        /*001c*/ 	.word	index@(gluon_wgmma)
        /*0020*/ 	.word	0x00000200
.L_5:


//--------------------- .nv.compat                --------------------------
	.section	.nv.compat,"",@"SHT_CUDA_COMPAT_INFO"
	.align	4
        /*0000*/ 	.byte	0x02, 0x09, 0x01, 0x00, 0x02, 0x02, 0x04, 0x00, 0x02, 0x05, 0x05, 0x00, 0x03, 0x07, 0x01, 0x01
        /*0010*/ 	.byte	0x02, 0x03, 0x03, 0x00, 0x02, 0x06, 0x01, 0x00, 0x04, 0x0b, 0x08, 0x00, 0x00, 0x00, 0x00, 0x00
        /*0020*/ 	.byte	0x00, 0x00, 0x00, 0x00


//--------------------- .nv.info.gluon_wgmma      --------------------------
	.section	.nv.info.gluon_wgmma,"",@"SHT_CUDA_INFO"
	.sectionflags	@""
	.align	4


	//----- nvinfo : EIATTR_CUDA_API_VERSION
	.align		4
        /*0000*/ 	.byte	0x04, 0x37
        /*0002*/ 	.short	(.L_7 - .L_6)
.L_6:
        /*0004*/ 	.word	0x00000082


	//----- nvinfo : EIATTR_KPARAM_INFO
	.align		4
.L_7:
        /*0008*/ 	.byte	0x04, 0x17
        /*000a*/ 	.short	(.L_9 - .L_8)
.L_8:
        /*000c*/ 	.word	0x00000000
        /*0010*/ 	.short	0x000a
        /*0012*/ 	.short	0x0048
        /*0014*/ 	.byte	0x00, 0xf4, 0x21, 0x00


	//----- nvinfo : EIATTR_KPARAM_INFO
	.align		4
.L_9:
        /*0018*/ 	.byte	0x04, 0x17
        /*001a*/ 	.short	(.L_11 - .L_10)
.L_10:
        /*001c*/ 	.word	0x00000000
        /*0020*/ 	.short	0x0009
        /*0022*/ 	.short	0x0040
        /*0024*/ 	.byte	0x00, 0xf4, 0x21, 0x00


	//----- nvinfo : EIATTR_KPARAM_INFO
	.align		4
.L_11:
        /*0028*/ 	.byte	0x04, 0x17
        /*002a*/ 	.short	(.L_13 - .L_12)
.L_12:
        /*002c*/ 	.word	0x00000000
        /*0030*/ 	.short	0x0008
        /*0032*/ 	.short	0x0038
        /*0034*/ 	.byte	0x00, 0xf0, 0x21, 0x00


	//----- nvinfo : EIATTR_KPARAM_INFO
	.align		4
.L_13:
        /*0038*/ 	.byte	0x04, 0x17
        /*003a*/ 	.short	(.L_15 - .L_14)
.L_14:
        /*003c*/ 	.word	0x00000000
        /*0040*/ 	.short	0x0007
        /*0042*/ 	.short	0x0030
        /*0044*/ 	.byte	0x00, 0xf0, 0x21, 0x00


	//----- nvinfo : EIATTR_KPARAM_INFO
	.align		4
.L_15:
        /*0048*/ 	.byte	0x04, 0x17
        /*004a*/ 	.short	(.L_17 - .L_16)
.L_16:
        /*004c*/ 	.word	0x00000000
        /*0050*/ 	.short	0x0006
        /*0052*/ 	.short	0x0028
        /*0054*/ 	.byte	0x00, 0xf0, 0x21, 0x00


	//----- nvinfo : EIATTR_KPARAM_INFO
	.align		4
.L_17:
        /*0058*/ 	.byte	0x04, 0x17
        /*005a*/ 	.short	(.L_19 - .L_18)
.L_18:
        /*005c*/ 	.word	0x00000000
        /*0060*/ 	.short	0x0005
        /*0062*/ 	.short	0x0020
        /*0064*/ 	.byte	0x00, 0xf0, 0x11, 0x00


	//----- nvinfo : EIATTR_KPARAM_INFO
	.align		4
.L_19:
        /*0068*/ 	.byte	0x04, 0x17
        /*006a*/ 	.short	(.L_21 - .L_20)
.L_20:
        /*006c*/ 	.word	0x00000000
        /*0070*/ 	.short	0x0004
        /*0072*/ 	.short	0x001c
        /*0074*/ 	.byte	0x00, 0xf0, 0x11, 0x00


	//----- nvinfo : EIATTR_KPARAM_INFO
	.align		4
.L_21:
        /*0078*/ 	.byte	0x04, 0x17
        /*007a*/ 	.short	(.L_23 - .L_22)
.L_22:
        /*007c*/ 	.word	0x00000000
        /*0080*/ 	.short	0x0003
        /*0082*/ 	.short	0x0018
        /*0084*/ 	.byte	0x00, 0xf0, 0x11, 0x00


	//----- nvinfo : EIATTR_KPARAM_INFO
	.align		4
.L_23:
        /*0088*/ 	.byte	0x04, 0x17
        /*008a*/ 	.short	(.L_25 - .L_24)
.L_24:
        /*008c*/ 	.word	0x00000000
        /*0090*/ 	.short	0x0002
        /*0092*/ 	.short	0x0010
        /*0094*/ 	.byte	0x00, 0xf4, 0x21, 0x00


	//----- nvinfo : EIATTR_KPARAM_INFO
	.align		4
.L_25:
        /*0098*/ 	.byte	0x04, 0x17
        /*009a*/ 	.short	(.L_27 - .L_26)
.L_26:
        /*009c*/ 	.word	0x00000000
        /*00a0*/ 	.short	0x0001
        /*00a2*/ 	.short	0x0008
        /*00a4*/ 	.byte	0x00, 0xf4, 0x21, 0x00


	//----- nvinfo : EIATTR_KPARAM_INFO
	.align		4
.L_27:
        /*00a8*/ 	.byte	0x04, 0x17
        /*00aa*/ 	.short	(.L_29 - .L_28)
.L_28:
        /*00ac*/ 	.word	0x00000000
        /*00b0*/ 	.short	0x0000
        /*00b2*/ 	.short	0x0000
        /*00b4*/ 	.byte	0x00, 0xf4, 0x21, 0x00


	//----- nvinfo : EIATTR_SPARSE_MMA_MASK
	.align		4
.L_29:
        /*00b8*/ 	.byte	0x03, 0x50
        /*00ba*/ 	.short	0x0000


	//----- nvinfo : EIATTR_MAXREG_COUNT
	.align		4
        /*00bc*/ 	.byte	0x03, 0x1b
        /*00be*/ 	.short	0x00ff


	//----- nvinfo : EIATTR_NUM_BARRIERS
	.align		4
        /*00c0*/ 	.byte	0x02, 0x4c
        /*00c2*/ 	.byte	0x01
	.zero		1


	//----- nvinfo : EIATTR_ANNOTATIONS
	.align		4
        /*00c4*/ 	.byte	0x04, 0x55
        /*00c6*/ 	.short	(.L_31 - .L_30)


	//   ....[0]....
.L_30:
        /*00c8*/ 	.word	0x00000001
        /*00cc*/ 	.byte	0x50, 0x11, 0x00, 0x00, 0x01, 0x00, 0x00, 0x00, 0x40, 0x13, 0x00, 0x00, 0x01, 0x00, 0x00, 0x00
        /* <DEDUP_REMOVED lines=162> */
        /*0afc*/ 	.byte	0x90, 0x3b, 0x00, 0x00, 0x01, 0x00, 0x00, 0x00, 0xb0, 0x3b, 0x00, 0x00


	//----- nvinfo : EIATTR_MERCURY_ISA_VERSION
	.align		4
.L_31:
        /*0b08*/ 	.byte	0x03, 0x5f
        /*0b0a*/ 	.short	0x0101


	//----- nvinfo : EIATTR_INT_WARP_WIDE_INSTR_OFFSETS
	.align		4
        /*0b0c*/ 	.byte	0x04, 0x31
        /*0b0e*/ 	.short	(.L_33 - .L_32)


	//   ....[0]....
.L_32:
        /*0b10*/ 	.word	0x00001310


	//   ....[1]....
        /*0b14*/ 	.word	0x00001330


	//   ....[2]....
        /*0b18*/ 	.word	0x00001350


	//   ....[3]....
        /*0b1c*/ 	.word	0x00001470


	//   ....[4]....
        /*0b20*/ 	.word	0x00001490


	//   ....[5]....
        /*0b24*/ 	.word	0x00002980


	//   ....[6]....
        /*0b28*/ 	.word	0x00002990


	//   ....[7]....
        /*0b2c*/ 	.word	0x00002a10


	//   ....[8]....
        /*0b30*/ 	.word	0x00002a20


	//   ....[9]....
        /*0b34*/ 	.word	0x00003ee0


	//   ....[10]....
        /*0b38*/ 	.word	0x00003f00


	//----- nvinfo : EIATTR_COOP_GROUP_MASK_REGIDS
	.align		4
.L_33:
        /*0b3c*/ 	.byte	0x04, 0x29
        /*0b3e*/ 	.short	(.L_35 - .L_34)


	//   ....[0]....
.L_34:
        /*0b40*/ 	.word	0xffffffff


	//   ....[1]....
        /*0b44*/ 	.word	0xffffffff


	//   ....[2]....
        /*0b48*/ 	.word	0xffffffff


	//----- nvinfo : EIATTR_COOP_GROUP_INSTR_OFFSETS
	.align		4
.L_35:
        /*0b4c*/ 	.byte	0x04, 0x28
        /*0b4e*/ 	.short	(.L_37 - .L_36)


	//   ....[0]....
.L_36:
        /*0b50*/ 	.word	0x00000160


	//   ....[1]....
        /*0b54*/ 	.word	0x00000730


	//   ....[2]....
        /*0b58*/ 	.word	0x00000ce0


	//----- nvinfo : EIATTR_MBARRIER_INSTR_OFFSETS
	.align		4
.L_37:
        /*0b5c*/ 	.byte	0x04, 0x39
        /*0b5e*/ 	.short	(.L_39 - .L_38)


	//   ....[0]....
.L_38:
        /*0b60*/ 	.word	0x000014c0
        /*0b64*/ 	.word	0x000000ff
        /*0b68*/ 	.word	0x00018000
        /*0b6c*/ 	.short	0x0100
        /*0b6e*/ 	.byte	0x14
	.zero		1


	//   ....[1]....
        /*0b70*/ 	.word	0x000016e0
        /*0b74*/ 	.word	0x000000ff
        /*0b78*/ 	.word	0x00018008
        /*0b7c*/ 	.short	0x0100
        /*0b7e*/ 	.byte	0x14
	.zero		1


	//   ....[2]....
        /*0b80*/ 	.word	0x00001ca0
        /*0b84*/ 	.word	0x000000ff
        /*0b88*/ 	.word	0x00018010
        /*0b8c*/ 	.short	0x0100
        /*0b8e*/ 	.byte	0x14
	.zero		1


	//   ....[3]....
        /*0b90*/ 	.word	0x00001e50
        /*0b94*/ 	.word	0x000000ff
        /*0b98*/ 	.word	0x00018018
        /*0b9c*/ 	.short	0x0100
        /*0b9e*/ 	.byte	0x14
	.zero		1


	//   ....[4]....
        /*0ba0*/ 	.word	0x00002ac0
        /*0ba4*/ 	.word	0x000000ff
        /*0ba8*/ 	.word	0x00018000
        /*0bac*/ 	.short	0x010a
        /*0bae*/ 	.byte	0x12
	.zero		1


	//   ....[5]....
        /*0bb0*/ 	.word	0x000036d0
        /*0bb4*/ 	.word	0x000000ff
        /*0bb8*/ 	.word	0x00018000
        /*0bbc*/ 	.short	0x0108
        /*0bbe*/ 	.byte	0x14
	.zero		1


	//   ....[6]....
        /*0bc0*/ 	.word	0x00003740
        /*0bc4*/ 	.word	0x000000ff
        /*0bc8*/ 	.word	0x00018008
        /*0bcc*/ 	.short	0x0108
        /*0bce*/ 	.byte	0x14
	.zero		1


	//   ....[7]....
        /*0bd0*/ 	.word	0x000037b0
        /*0bd4*/ 	.word	0x000000ff
        /*0bd8*/ 	.word	0x00018010
        /*0bdc*/ 	.short	0x0108
        /*0bde*/ 	.byte	0x14
	.zero		1


	//   ....[8]....
        /*0be0*/ 	.word	0x00003b60
        /*0be4*/ 	.word	0x000000ff
        /*0be8*/ 	.word	0x00018018
        /*0bec*/ 	.short	0x0108
        /*0bee*/ 	.byte	0x14
	.zero		1


	//   ....[9]....
        /*0bf0*/ 	.word	0x00004790
        /*0bf4*/ 	.word	0x000000ff
        /*0bf8*/ 	.word	0x00018000
        /*0bfc*/ 	.short	0x010a
        /*0bfe*/ 	.byte	0x12
	.zero		1


	//----- nvinfo : EIATTR_NUM_MBARRIERS
	.align		4
.L_39:
        /*0c00*/ 	.byte	0x03, 0x38
        /*0c02*/ 	.short	0x0004


	//----- nvinfo : EIATTR_EXIT_INSTR_OFFSETS
	.align		4
        /*0c04*/ 	.byte	0x04, 0x1c
        /*0c06*/ 	.short	(.L_41 - .L_40)


	//   ....[0]....
.L_40:
        /*0c08*/ 	.word	0x00004780


	//----- nvinfo : EIATTR_REQNTID
	.align		4
.L_41:
        /*0c0c*/ 	.byte	0x04, 0x10
        /*0c0e*/ 	.short	(.L_43 - .L_42)
.L_42:
        /*0c10*/ 	.word	0x00000080
        /*0c14*/ 	.word	0x00000001
        /*0c18*/ 	.word	0x00000001


	//----- nvinfo : EIATTR_CRS_STACK_SIZE
	.align		4
.L_43:
        /*0c1c*/ 	.byte	0x04, 0x1e
        /*0c1e*/ 	.short	(.L_45 - .L_44)
.L_44:
        /*0c20*/ 	.word	0x00000000


	//----- nvinfo : EIATTR_CBANK_PARAM_SIZE
	.align		4
.L_45:
        /*0c24*/ 	.byte	0x03, 0x19
        /*0c26*/ 	.short	0x0050


	//----- nvinfo : EIATTR_PARAM_CBANK
	.align		4
        /*0c28*/ 	.byte	0x04, 0x0a
        /*0c2a*/ 	.short	(.L_47 - .L_46)
	.align		4
.L_46:
        /*0c2c*/ 	.word	index@(.nv.constant0.gluon_wgmma)
        /*0c30*/ 	.short	0x0210
        /*0c32*/ 	.short	0x0050


	//----- nvinfo : EIATTR_SW_WAR
	.align		4
.L_47:
        /*0c34*/ 	.byte	0x04, 0x36
        /*0c36*/ 	.short	(.L_49 - .L_48)
.L_48:
        /*0c38*/ 	.word	0x00000008
.L_49:


//--------------------- .nv.callgraph             --------------------------
	.section	.nv.callgraph,"",@"SHT_CUDA_CALLGRAPH"
	.align	4
	.sectionentsize	8
	.align		4
        /*0000*/ 	.word	0x00000000
	.align		4
        /*0004*/ 	.word	0xffffffff
	.align		4
        /*0008*/ 	.word	0x00000000
	.align		4
        /*000c*/ 	.word	0xfffffffe
	.align		4
        /*0010*/ 	.word	0x00000000
	.align		4
        /*0014*/ 	.word	0xfffffffd
	.align		4
        /*0018*/ 	.word	0x00000000
	.align		4
        /*001c*/ 	.word	0xfffffffc


//--------------------- .text.gluon_wgmma         --------------------------
	.section	.text.gluon_wgmma,"ax",@progbits
	.align	128
        .global         gluon_wgmma
        .type           gluon_wgmma,@function
        .size           gluon_wgmma,(.L_x_52 - gluon_wgmma)
        .other          gluon_wgmma,@"STO_CUDA_ENTRY STV_DEFAULT"
gluon_wgmma:
.text.gluon_wgmma:
[----:B------:R-:W1:Y:S01]  /*0000*/  LDC R1, c[0x0][0x28] ;  /* 0x00000a00ff017b82 */ /* 0x000e620000000800 */
[----:B------:R-:W2:Y:S07]  /*0010*/  S2R R20, SR_TID.X ;  /* 0x0000000000147919 */ /* 0x000eae0000002100 */
[----:B------:R-:W3:Y:S01]  /*0020*/  S2UR UR4, SR_CgaCtaId ;  /* 0x00000000000479c3 */ /* 0x000ee20000008800 */
[----:B------:R-:W-:Y:S01]  /*0030*/  UMOV UR20, 0x400 ;  /* 0x0000040000147882 */ /* 0x000fe20000000000 */
[----:B------:R-:W-:Y:S01]  /*0040*/  ULDC UR6, c[0x0][0xc] ;  /* 0x0000030000067ab9 */ /* 0x000fe20000000800 */
[----:B------:R-:W-:Y:S01]  /*0050*/  ULDC.64 UR26, c[0x0][0x250] ;  /* 0x00009400001a7ab9 */ /* 0x000fe20000000a00 */
[----:B------:R-:W-:Y:S01]  /*0060*/  BSSY B0, `(.L_x_0) ;  /* 0x000001f000007945 */ /* 0x000fe20003800000 */
[----:B-1----:R-:W-:-:S03]  /*0070*/  VIADD R1, R1, 0xfffffe00 ;  /* 0xfffffe0001017836 */ /* 0x002fc60000000000 */
[----:B------:R-:W1:Y:S08]  /*0080*/  LDC R6, c[0x0][0x228] ;  /* 0x00008a00ff067b82 */ /* 0x000e700000000800 */
[----:B------:R-:W4:Y:S08]  /*0090*/  LDC R13, c[0x0][0x230] ;  /* 0x00008c00ff0d7b82 */ /* 0x000f300000000800 */
[----:B------:R-:W-:Y:S01]  /*00a0*/  S2UR UR29, SR_CTAID.Y ;  /* 0x00000000001d79c3 */ /* 0x000fe20000002600 */
[----:B---3--:R-:W-:-:S03]  /*00b0*/  ULEA UR20, UR4, UR20, 0x18 ;  /* 0x0000001404147291 */ /* 0x008fc6000f8ec03f */
[----:B------:R-:W-:Y:S01]  /*00c0*/  ULDC UR4, c[0x0][0x10] ;  /* 0x0000040000047ab9 */ /* 0x000fe20000000800 */
[----:B--2---:R-:W-:-:S03]  /*00d0*/  LOP3.LUT R3, R20, 0x7f, RZ, 0xc0, !PT ;  /* 0x0000007f14037812 */ /* 0x004fc600078ec0ff */
[----:B------:R-:W2:Y:S01]  /*00e0*/  S2UR UR5, SR_CTAID.Z ;  /* 0x00000000000579c3 */ /* 0x000ea20000002700 */
[----:B-1----:R-:W-:Y:S01]  /*00f0*/  VIADD R6, R6, 0xffffffff ;  /* 0xffffffff06067836 */ /* 0x002fe20000000000 */
[C---:B------:R-:W-:Y:S02]  /*0100*/  ISETP.GE.U32.AND P0, PT, R3.reuse, 0x20, PT ;  /* 0x000000200300780c */ /* 0x040fe40003f06070 */
[C---:B------:R-:W-:Y:S02]  /*0110*/  ISETP.NE.U32.AND P2, PT, R3.reuse, RZ, PT ;  /* 0x000000ff0300720c */ /* 0x040fe40003f45070 */
[----:B------:R-:W-:Y:S02]  /*0120*/  LEA R12, R3, UR20, 0x2 ;  /* 0x00000014030c7c11 */ /* 0x000fe4000f8e10ff */
[----:B------:R-:W1:Y:S01]  /*0130*/  S2UR UR30, SR_CTAID.X ;  /* 0x00000000001e79c3 */ /* 0x000e620000002500 */
[----:B----4-:R-:W-:-:S06]  /*0140*/  VIADD R8, R13, 0xffffffff ;  /* 0xffffffff0d087836 */ /* 0x010fcc0000000000 */
[----:B------:R3:W-:Y:S01]  /*0150*/  @!P0 STS [R12], RZ ;  /* 0x000000ff0c008388 */ /* 0x0007e20000000800 */
[----:B------:R-:W-:-:S03]  /*0160*/  NOP ;  /* 0x0000000000007918 */ /* 0x000fc60000000000 */
[----:B------:R3:W-:Y:S01]  /*0170*/  @!P2 STS [UR20+0x24], R6 ;  /* 0x00002406ff00a988 */ /* 0x0007e20008000814 */
[----:B--2---:R-:W-:-:S03]  /*0180*/  UIMAD UR4, UR5, UR4, UR29 ;  /* 0x00000004050472a4 */ /* 0x004fc6000f8e021d */
[----:B------:R3:W-:Y:S01]  /*0190*/  @!P2 STS [UR20+0x20], R8 ;  /* 0x00002008ff00a988 */ /* 0x0007e20008000814 */
[----:B-1----:R-:W-:-:S04]  /*01a0*/  UIMAD UR4, UR4, UR6, UR30 ;  /* 0x00000006040472a4 */ /* 0x002fc8000f8e021e */
[----:B------:R-:W-:-:S04]  /*01b0*/  UIMAD UR4, UR4, 0x180, URZ ;  /* 0x00000180040478a4 */ /* 0x000fc8000f8e023f */
[----:B------:R-:W-:-:S04]  /*01c0*/  UIADD3 UR22, UP0, UR4, UR26, URZ ;  /* 0x0000001a04167290 */ /* 0x000fc8000ff1e03f */
[----:B------:R-:W-:Y:S01]  /*01d0*/  ULEA.HI.X.SX32 UR23, UR4, UR27, 0x1, UP0 ;  /* 0x0000001b04177291 */ /* 0x000fe200080f0e3f */
[----:B---3--:R-:W-:Y:S11]  /*01e0*/  @P2 BRA `(.L_x_1) ;  /* 0x0000000000182947 */ /* 0x008ff60003800000 */
[----:B------:R-:W1:Y:S01]  /*01f0*/  LDS R0, [UR20+0x8] ;  /* 0x00000814ff007984 */ /* 0x000e620008000800 */
[----:B------:R-:W2:Y:S01]  /*0200*/  LDC.64 R10, c[0x0][0x210] ;  /* 0x00008400ff0a7b82 */ /* 0x000ea20000000a00 */
[----:B------:R-:W-:Y:S02]  /*0210*/  IMAD.MOV.U32 R5, RZ, RZ, 0x70 ;  /* 0x00000070ff057424 */ /* 0x000fe400078e00ff */
[----:B--2---:R2:W-:Y:S03]  /*0220*/  STS.64 [UR20], R10 ;  /* 0x0000000aff007988 */ /* 0x0045e60008000a14 */
[----:B-1----:R-:W-:-:S05]  /*0230*/  LOP3.LUT R0, R0, 0x10, R5, 0xd8, !PT ;  /* 0x0000001000007812 */ /* 0x002fca00078ed805 */
[----:B------:R2:W-:Y:S02]  /*0240*/  STS [UR20+0x8], R0 ;  /* 0x00000800ff007988 */ /* 0x0005e40008000814 */
.L_x_1:
[----:B------:R-:W-:Y:S05]  /*0250*/  BSYNC B0 ;  /* 0x0000000000007941 */ /* 0x000fea0003800000 */
.L_x_0:
[----:B------:R-:W-:Y:S04]  /*0260*/  BSSY B0, `(.L_x_2) ;  /* 0x000000a000007945 */ /* 0x000fe80003800000 */
[----:B------:R-:W-:Y:S05]  /*0270*/  @P2 BRA `(.L_x_3) ;  /* 0x0000000000202947 */ /* 0x000fea0003800000 */
[----:B--2---:R-:W1:Y:S01]  /*0280*/  LDS R0, [UR20+0x34] ;  /* 0x00003414ff007984 */ /* 0x004e620008000800 */
[----:B------:R-:W-:Y:S02]  /*0290*/  IMAD.MOV.U32 R5, RZ, RZ, 0x1f000000 ;  /* 0x1f000000ff057424 */ /* 0x000fe400078e00ff */
[----:B------:R-:W-:Y:S01]  /*02a0*/  @!P2 IMAD.MOV.U32 R2, RZ, RZ, 0xff ;  /* 0x000000ffff02a424 */ /* 0x000fe200078e00ff */
[----:B------:R-:W2:Y:S02]  /*02b0*/  @!P2 LDS R7, [UR20+0x38] ;  /* 0x00003814ff07a984 */ /* 0x000ea40008000800 */
[----:B-1----:R-:W-:Y:S02]  /*02c0*/  LOP3.LUT R0, R0, 0xff000000, R5, 0xb8, !PT ;  /* 0xff00000000007812 */ /* 0x002fe400078eb805 */
[----:B--2---:R-:W-:-:S03]  /*02d0*/  @!P2 LOP3.LUT R2, R7, 0xff, R2, 0xb8, !PT ;  /* 0x000000ff0702a812 */ /* 0x004fc600078eb802 */
[----:B------:R1:W-:Y:S04]  /*02e0*/  STS [UR20+0x34], R0 ;  /* 0x00003400ff007988 */ /* 0x0003e80008000814 */
[----:B------:R1:W-:Y:S02]  /*02f0*/  @!P2 STS [UR20+0x38], R2 ;  /* 0x00003802ff00a988 */ /* 0x0003e40008000814 */
.L_x_3:
[----:B------:R-:W-:Y:S05]  /*0300*/  BSYNC B0 ;  /* 0x0000000000007941 */ /* 0x000fea0003800000 */
.L_x_2:
[----:B------:R-:W-:Y:S04]  /*0310*/  BSSY B0, `(.L_x_4) ;  /* 0x000000e000007945 */ /* 0x000fe80003800000 */
[----:B------:R-:W-:Y:S05]  /*0320*/  @P2 BRA `(.L_x_5) ;  /* 0x0000000000302947 */ /* 0x000fea0003800000 */
[----:B-1----:R-:W1:Y:S01]  /*0330*/  LDS R2, [UR20+0x34] ;  /* 0x00003414ff027984 */ /* 0x002e620008000800 */
[----:B------:R-:W3:Y:S03]  /*0340*/  LDC.64 R4, c[0x0][0x238] ;  /* 0x00008e00ff047b82 */ /* 0x000ee60000000a00 */
[----:B--2---:R-:W2:Y:S01]  /*0350*/  LDS R0, [UR20+0x1c] ;  /* 0x00001c14ff007984 */ /* 0x004ea20008000800 */
[C---:B---3--:R-:W-:Y:S01]  /*0360*/  SHF.L.U64.HI R5, R4.reuse, 0x1, R5 ;  /* 0x0000000104057819 */ /* 0x048fe20000010205 */
[----:B------:R-:W-:-:S03]  /*0370*/  IMAD.SHL.U32 R4, R4, 0x2, RZ ;  /* 0x0000000204047824 */ /* 0x000fc600078e00ff */
[--C-:B------:R-:W-:Y:S02]  /*0380*/  SHF.R.U32.HI R7, RZ, 0x4, R5.reuse ;  /* 0x00000004ff077819 */ /* 0x100fe40000011605 */
[----:B------:R-:W-:-:S05]  /*0390*/  SHF.R.U64 R4, R4, 0x4, R5 ;  /* 0x0000000404047819 */ /* 0x000fca0000001205 */
[----:B------:R3:W-:Y:S01]  /*03a0*/  STS [UR20+0xc], R4 ;  /* 0x00000c04ff007988 */ /* 0x0007e20008000814 */
[----:B-1----:R-:W-:Y:S02]  /*03b0*/  LOP3.LUT R2, R2, 0x7, RZ, 0xb8, !PT ;  /* 0x0000000702027812 */ /* 0x002fe400078eb8ff */
[----:B--2---:R-:W-:-:S03]  /*03c0*/  LOP3.LUT R0, R0, 0xf, R7, 0xb8, !PT ;  /* 0x0000000f00007812 */ /* 0x004fc600078eb807 */
[----:B------:R3:W-:Y:S04]  /*03d0*/  STS [UR20+0x34], R2 ;  /* 0x00003402ff007988 */ /* 0x0007e80008000814 */
[----:B------:R3:W-:Y:S02]  /*03e0*/  STS [UR20+0x1c], R0 ;  /* 0x00001c00ff007988 */ /* 0x0007e40008000814 */
.L_x_5:
[----:B------:R-:W-:Y:S05]  /*03f0*/  BSYNC B0 ;  /* 0x0000000000007941 */ /* 0x000fea0003800000 */
.L_x_4:
[----:B------:R-:W-:Y:S04]  /*0400*/  BSSY B1, `(.L_x_6) ;  /* 0x000001b000017945 */ /* 0x000fe80003800000 */
[----:B------:R-:W-:Y:S01]  /*0410*/  BSSY B0, `(.L_x_7) ;  /* 0x0000016000007945 */ /* 0x000fe20003800000 */
[----:B-123--:R-:W-:-:S03]  /*0420*/  IMAD.MOV.U32 R0, RZ, RZ, RZ ;  /* 0x000000ffff007224 */ /* 0x00efc600078e00ff */
[----:B------:R-:W-:Y:S05]  /*0430*/  @P2 BRA `(.L_x_8) ;  /* 0x0000000000202947 */ /* 0x000fea0003800000 */
[----:B------:R-:W1:Y:S02]  /*0440*/  LDS R2, [UR20+0x34] ;  /* 0x00003414ff027984 */ /* 0x000e640008000800 */
[----:B-1----:R-:W-:-:S05]  /*0450*/  LOP3.LUT R2, R2, 0x38, RZ, 0xb8, !PT ;  /* 0x0000003802027812 */ /* 0x002fca00078eb8ff */
[----:B------:R1:W-:Y:S01]  /*0460*/  STS [UR20+0x34], R2 ;  /* 0x00003402ff007988 */ /* 0x0003e20008000814 */
[----:B------:R-:W-:Y:S05]  /*0470*/  @P2 BRA `(.L_x_9) ;  /* 0x0000000000202947 */ /* 0x000fea0003800000 */
[----:B-1----:R-:W1:Y:S01]  /*0480*/  LDS R2, [UR20+0x8] ;  /* 0x00000814ff027984 */ /* 0x002e620008000800 */
[----:B------:R-:W-:-:S05]  /*0490*/  IMAD.MOV.U32 R5, RZ, RZ, 0x780 ;  /* 0x00000780ff057424 */ /* 0x000fca00078e00ff */
[----:B-1----:R-:W-:-:S05]  /*04a0*/  LOP3.LUT R2, R2, 0x300, R5, 0xd8, !PT ;  /* 0x0000030002027812 */ /* 0x002fca00078ed805 */
[----:B------:R1:W-:Y:S02]  /*04b0*/  STS [UR20+0x8], R2 ;  /* 0x00000802ff007988 */ /* 0x0003e40008000814 */
.L_x_8:
[----:B------:R-:W-:Y:S05]  /*04c0*/  @P2 BRA `(.L_x_10) ;  /* 0x0000000000282947 */ /* 0x000fea0003800000 */
[----:B-1----:R-:W1:Y:S02]  /*04d0*/  LDS R2, [UR20+0x8] ;  /* 0x00000814ff027984 */ /* 0x002e640008000800 */
[----:B-1----:R-:W-:-:S05]  /*04e0*/  LOP3.LUT R2, R2, 0x1800, RZ, 0xb8, !PT ;  /* 0x0000180002027812 */ /* 0x002fca00078eb8ff */
[----:B------:R2:W-:Y:S02]  /*04f0*/  STS [UR20+0x8], R2 ;  /* 0x00000802ff007988 */ /* 0x0005e40008000814 */
.L_x_9:
[----:B------:R-:W-:Y:S05]  /*0500*/  @P2 BREAK B0 ;  /* 0x0000000000002942 */ /* 0x000fea0003800000 */
[----:B------:R-:W-:Y:S05]  /*0510*/  @P2 BRA `(.L_x_11) ;  /* 0x0000000000242947 */ /* 0x000fea0003800000 */
[----:B------:R-:W3:Y:S01]  /*0520*/  LDS R5, [UR20+0x8] ;  /* 0x00000814ff057984 */ /* 0x000ee20008000800 */
[----:B-12---:R-:W-:-:S05]  /*0530*/  IMAD.MOV.U32 R2, RZ, RZ, 0x6000 ;  /* 0x00006000ff027424 */ /* 0x006fca00078e00ff */
[----:B---3--:R-:W-:-:S04]  /*0540*/  LOP3.LUT R2, R5, 0x4000, R2, 0xd8, !PT ;  /* 0x0000400005027812 */ /* 0x008fc800078ed802 */
[----:B------:R-:W-:-:S05]  /*0550*/  LOP3.LUT R2, R2, 0x400000, RZ, 0xb8, !PT ;  /* 0x0040000002027812 */ /* 0x000fca00078eb8ff */
[----:B------:R2:W-:Y:S02]  /*0560*/  STS [UR20+0x8], R2 ;  /* 0x00000802ff007988 */ /* 0x0005e40008000814 */
.L_x_10:
[----:B------:R-:W-:Y:S05]  /*0570*/  BSYNC B0 ;  /* 0x0000000000007941 */ /* 0x000fea0003800000 */
.L_x_7:
[----:B-12---:R-:W1:Y:S02]  /*0580*/  @!P2 LDS R2, [UR20+0x8] ;  /* 0x00000814ff02a984 */ /* 0x006e640008000800 */
[----:B-1----:R-:W-:-:S05]  /*0590*/  @!P2 LOP3.LUT R2, R2, 0x8000, RZ, 0xb8, !PT ;  /* 0x000080000202a812 */ /* 0x002fca00078eb8ff */
[----:B------:R3:W-:Y:S02]  /*05a0*/  @!P2 STS [UR20+0x8], R2 ;  /* 0x00000802ff00a988 */ /* 0x0007e40008000814 */
.L_x_11:
[----:B------:R-:W-:Y:S05]  /*05b0*/  BSYNC B1 ;  /* 0x0000000000017941 */ /* 0x000fea0003800000 */
.L_x_6:
[----:B------:R-:W-:Y:S05]  /*05c0*/  WARPSYNC.ALL ;  /* 0x0000000000007948 */ /* 0x000fea0003800000 */
[----:B------:R-:W4:Y:S02]  /*05d0*/  LDC R7, c[0x0][0x22c] ;  /* 0x00008b00ff077b82 */ /* 0x000f240000000800 */
[----:B----4-:R-:W-:Y:S01]  /*05e0*/  VIADD R7, R7, 0xffffffff ;  /* 0xffffffff07077836 */ /* 0x010fe20000000000 */
[----:B------:R-:W-:Y:S06]  /*05f0*/  @P0 BRA `(.L_x_12) ;  /* 0x0000000000280947 */ /* 0x000fec0003800000 */
[----:B-123--:R-:W1:Y:S01]  /*0600*/  S2R R2, SR_LANEID ;  /* 0x0000000000027919 */ /* 0x00ee620000000000 */
[----:B------:R-:W-:Y:S05]  /*0610*/  WARPSYNC.ALL ;  /* 0x0000000000007948 */ /* 0x000fea0003800000 */
[----:B-1----:R-:W-:-:S05]  /*0620*/  IMAD.SHL.U32 R2, R2, 0x4, RZ ;  /* 0x0000000402027824 */ /* 0x002fca00078e00ff */
[----:B------:R-:W1:Y:S01]  /*0630*/  LDS R9, [R2+UR20] ;  /* 0x0000001402097984 */ /* 0x000e620008000800 */
[----:B------:R-:W-:-:S05]  /*0640*/  IADD3 R4, P1, R2, UR22, RZ ;  /* 0x0000001602047c10 */ /* 0x000fca000ff3e0ff */
[----:B------:R-:W-:-:S05]  /*0650*/  IMAD.X R5, RZ, RZ, UR23, P1 ;  /* 0x00000017ff057e24 */ /* 0x000fca00088e06ff */
[----:B-1----:R4:W5:Y:S01]  /*0660*/  ATOMG.E.EXCH.STRONG.GPU PT, RZ, [R4], R9 ;  /* 0x0000000904ff73a8 */ /* 0x00296200041ee100 */
[----:B------:R-:W-:-:S04]  /*0670*/  DEPBAR {5,4,3,2,1,0} ;  /* 0x0000003f0000791a */ /* 0x000fc80000000000 */
[----:B------:R4:W-:Y:S01]  /*0680*/  UTMACCTL.IV [UR22] ;  /* 0x00000000160079b9 */ /* 0x0009e20008000000 */
[----:B------:R-:W-:Y:S01]  /*0690*/  NOP ;  /* 0x0000000000007918 */ /* 0x000fe20000000000 */
.L_x_12:
[----:B------:R-:W-:Y:S05]  /*06a0*/  @P0 BRA `(.L_x_13) ;  /* 0x00000000000c0947 */ /* 0x000fea0003800000 */
[----:B------:R0:W-:Y:S01]  /*06b0*/  UTMACMDFLUSH ;  /* 0x00000000000079b7 */ /* 0x0001e20000000000 */
[----:B------:R-:W-:Y:S05]  /*06c0*/  @P0 BRA `(.L_x_13) ;  /* 0x0000000000040947 */ /* 0x000fea0003800000 */
[----:B------:R-:W-:-:S04]  /*06d0*/  DEPBAR.LE SB0, 0x0 ;  /* 0x000080000000791a */ /* 0x000fc80000000000 */
.L_x_13:
[----:B------:R-:W-:Y:S05]  /*06e0*/  WARPSYNC.ALL ;  /* 0x0000000000007948 */ /* 0x000fea0003800000 */
[----:B-----5:R-:W-:Y:S06]  /*06f0*/  BAR.SYNC.DEFER_BLOCKING 0x0 ;  /* 0x0000000000007b1d */ /* 0x020fec0000010000 */
[----:B------:R-:W-:Y:S02]  /*0700*/  BSSY B1, `(.L_x_14) ;  /* 0x000000b000017945 */ /* 0x000fe40003800000 */
[----:B------:R-:W-:Y:S06]  /*0710*/  BAR.SYNC.DEFER_BLOCKING 0x0 ;  /* 0x0000000000007b1d */ /* 0x000fec0000010000 */
[----:B------:R1:W-:Y:S01]  /*0720*/  @!P0 STS [R12], RZ ;  /* 0x000000ff0c008388 */ /* 0x0003e20000000800 */
[----:B------:R-:W-:Y:S01]  /*0730*/  NOP ;  /* 0x0000000000007918 */ /* 0x000fe20000000000 */
[----:B------:R-:W-:Y:S05]  /*0740*/  @P2 BRA `(.L_x_15) ;  /* 0x0000000000182947 */ /* 0x000fea0003800000 */
[----:B-123--:R-:W1:Y:S01]  /*0750*/  LDS R2, [UR20+0x8] ;  /* 0x00000814ff027984 */ /* 0x00ee620008000800 */
[----:B------:R-:W2:Y:S01]  /*0760*/  LDC.64 R10, c[0x0][0x218] ;  /* 0x00008600ff0a7b82 */ /* 0x000ea20000000a00 */
[----:B----4-:R-:W-:Y:S02]  /*0770*/  IMAD.MOV.U32 R5, RZ, RZ, 0x70 ;  /* 0x00000070ff057424 */ /* 0x010fe400078e00ff */
[----:B--2---:R2:W-:Y:S03]  /*0780*/  STS.64 [UR20], R10 ;  /* 0x0000000aff007988 */ /* 0x0045e60008000a14 */
[----:B-1----:R-:W-:-:S05]  /*0790*/  LOP3.LUT R2, R2, 0x10, R5, 0xd8, !PT ;  /* 0x0000001002027812 */ /* 0x002fca00078ed805 */
[----:B------:R2:W-:Y:S02]  /*07a0*/  STS [UR20+0x8], R2 ;  /* 0x00000802ff007988 */ /* 0x0005e40008000814 */
.L_x_15:
[----:B----4-:R-:W-:Y:S05]  /*07b0*/  BSYNC B1 ;  /* 0x0000000000017941 */ /* 0x010fea0003800000 */
.L_x_14:
[----:B------:R-:W-:Y:S04]  /*07c0*/  BSSY B1, `(.L_x_16) ;  /* 0x000000a000017945 */ /* 0x000fe80003800000 */
[----:B------:R-:W-:Y:S05]  /*07d0*/  @P2 BRA `(.L_x_17) ;  /* 0x0000000000202947 */ /* 0x000fea0003800000 */
[----:B-123--:R-:W1:Y:S01]  /*07e0*/  LDS R2, [UR20+0x34] ;  /* 0x00003414ff027984 */ /* 0x00ee620008000800 */
[----:B------:R-:W-:Y:S02]  /*07f0*/  IMAD.MOV.U32 R5, RZ, RZ, 0x3f000000 ;  /* 0x3f000000ff057424 */ /* 0x000fe400078e00ff */
[----:B------:R-:W-:Y:S01]  /*0800*/  @!P2 IMAD.MOV.U32 R4, RZ, RZ, 0x1f ;  /* 0x0000001fff04a424 */ /* 0x000fe200078e00ff */
[----:B------:R-:W2:Y:S02]  /*0810*/  @!P2 LDS R9, [UR20+0x38] ;  /* 0x00003814ff09a984 */ /* 0x000ea40008000800 */
[----:B-1----:R-:W-:Y:S02]  /*0820*/  LOP3.LUT R2, R2, 0xff000000, R5, 0xb8, !PT ;  /* 0xff00000002027812 */ /* 0x002fe400078eb805 */
[----:B--2---:R-:W-:-:S03]  /*0830*/  @!P2 LOP3.LUT R4, R9, 0xff, R4, 0xb8, !PT ;  /* 0x000000ff0904a812 */ /* 0x004fc600078eb804 */
[----:B------:R4:W-:Y:S04]  /*0840*/  STS [UR20+0x34], R2 ;  /* 0x00003402ff007988 */ /* 0x0009e80008000814 */
[----:B------:R4:W-:Y:S02]  /*0850*/  @!P2 STS [UR20+0x38], R4 ;  /* 0x00003804ff00a988 */ /* 0x0009e40008000814 */
.L_x_17:
[----:B------:R-:W-:Y:S05]  /*0860*/  BSYNC B1 ;  /* 0x0000000000017941 */ /* 0x000fea0003800000 */
.L_x_16:
[----:B------:R-:W-:Y:S04]  /*0870*/  BSSY B1, `(.L_x_18) ;  /* 0x0000004000017945 */ /* 0x000fe80003800000 */
[----:B------:R-:W-:Y:S05]  /*0880*/  @P2 BRA `(.L_x_19) ;  /* 0x0000000000082947 */ /* 0x000fea0003800000 */
[----:B------:R1:W-:Y:S04]  /*0890*/  STS [UR20+0x24], R8 ;  /* 0x00002408ff007988 */ /* 0x0003e80008000814 */
[----:B------:R1:W-:Y:S02]  /*08a0*/  STS [UR20+0x20], R7 ;  /* 0x00002007ff007988 */ /* 0x0003e40008000814 */
.L_x_19:
[----:B------:R-:W-:Y:S05]  /*08b0*/  BSYNC B1 ;  /* 0x0000000000017941 */ /* 0x000fea0003800000 */
.L_x_18:
[----:B------:R-:W-:Y:S04]  /*08c0*/  BSSY B1, `(.L_x_20) ;  /* 0x000000e000017945 */ /* 0x000fe80003800000 */
[----:B------:R-:W-:Y:S05]  /*08d0*/  @P2 BRA `(.L_x_21) ;  /* 0x0000000000302947 */ /* 0x000fea0003800000 */
[----:B----4-:R-:W4:Y:S01]  /*08e0*/  LDS R4, [UR20+0x34] ;  /* 0x00003414ff047984 */ /* 0x010f220008000800 */
[----:B--2---:R-:W2:Y:S03]  /*08f0*/  LDC.64 R10, c[0x0][0x240] ;  /* 0x00009000ff0a7b82 */ /* 0x004ea60000000a00 */
[----:B-1-3--:R-:W1:Y:S01]  /*0900*/  LDS R2, [UR20+0x1c] ;  /* 0x00001c14ff027984 */ /* 0x00ae620008000800 */
[C---:B--2---:R-:W-:Y:S01]  /*0910*/  SHF.L.U64.HI R8, R10.reuse, 0x1, R11 ;  /* 0x000000010a087819 */ /* 0x044fe2000001020b */
[----:B------:R-:W-:-:S03]  /*0920*/  IMAD.SHL.U32 R5, R10, 0x2, RZ ;  /* 0x000000020a057824 */ /* 0x000fc600078e00ff */
[--C-:B------:R-:W-:Y:S02]  /*0930*/  SHF.R.U32.HI R9, RZ, 0x4, R8.reuse ;  /* 0x00000004ff097819 */ /* 0x100fe40000011608 */
[----:B------:R-:W-:-:S05]  /*0940*/  SHF.R.U64 R5, R5, 0x4, R8 ;  /* 0x0000000405057819 */ /* 0x000fca0000001208 */
[----:B------:R2:W-:Y:S01]  /*0950*/  STS [UR20+0xc], R5 ;  /* 0x00000c05ff007988 */ /* 0x0005e20008000814 */
[----:B----4-:R-:W-:Y:S02]  /*0960*/  LOP3.LUT R4, R4, 0x7, RZ, 0xb8, !PT ;  /* 0x0000000704047812 */ /* 0x010fe400078eb8ff */
[----:B-1----:R-:W-:-:S03]  /*0970*/  LOP3.LUT R2, R2, 0xf, R9, 0xb8, !PT ;  /* 0x0000000f02027812 */ /* 0x002fc600078eb809 */
[----:B------:R2:W-:Y:S04]  /*0980*/  STS [UR20+0x34], R4 ;  /* 0x00003404ff007988 */ /* 0x0005e80008000814 */
[----:B------:R2:W-:Y:S02]  /*0990*/  STS [UR20+0x1c], R2 ;  /* 0x00001c02ff007988 */ /* 0x0005e40008000814 */
.L_x_21:
[----:B------:R-:W-:Y:S05]  /*09a0*/  BSYNC B1 ;  /* 0x0000000000017941 */ /* 0x000fea0003800000 */
.L_x_20:
[----:B------:R-:W-:Y:S04]  /*09b0*/  BSSY B2, `(.L_x_22) ;  /* 0x000001a000027945 */ /* 0x000fe80003800000 */
[----:B------:R-:W-:Y:S04]  /*09c0*/  BSSY B1, `(.L_x_23) ;  /* 0x0000015000017945 */ /* 0x000fe80003800000 */
[----:B------:R-:W-:Y:S05]  /*09d0*/  @P2 BRA `(.L_x_24) ;  /* 0x0000000000202947 */ /* 0x000fea0003800000 */
[----:B-1234-:R-:W1:Y:S02]  /*09e0*/  LDS R2, [UR20+0x34] ;  /* 0x00003414ff027984 */ /* 0x01ee640008000800 */
[----:B-1----:R-:W-:-:S05]  /*09f0*/  LOP3.LUT R2, R2, 0x38, RZ, 0xb8, !PT ;  /* 0x0000003802027812 */ /* 0x002fca00078eb8ff */
[----:B------:R1:W-:Y:S01]  /*0a00*/  STS [UR20+0x34], R2 ;  /* 0x00003402ff007988 */ /* 0x0003e20008000814 */
[----:B------:R-:W-:Y:S05]  /*0a10*/  @P2 BRA `(.L_x_25) ;  /* 0x0000000000202947 */ /* 0x000fea0003800000 */
[----:B-1----:R-:W1:Y:S01]  /*0a20*/  LDS R2, [UR20+0x8] ;  /* 0x00000814ff027984 */ /* 0x002e620008000800 */
[----:B------:R-:W-:-:S05]  /*0a30*/  IMAD.MOV.U32 R5, RZ, RZ, 0x780 ;  /* 0x00000780ff057424 */ /* 0x000fca00078e00ff */
[----:B-1----:R-:W-:-:S05]  /*0a40*/  LOP3.LUT R2, R2, 0x300, R5, 0xd8, !PT ;  /* 0x0000030002027812 */ /* 0x002fca00078ed805 */
[----:B------:R1:W-:Y:S02]  /*0a50*/  STS [UR20+0x8], R2 ;  /* 0x00000802ff007988 */ /* 0x0003e40008000814 */
.L_x_24:
[----:B------:R-:W-:Y:S05]  /*0a60*/  @P2 BRA `(.L_x_26) ;  /* 0x0000000000282947 */ /* 0x000fea0003800000 */
[----:B-1234-:R-:W1:Y:S02]  /*0a70*/  LDS R2, [UR20+0x8] ;  /* 0x00000814ff027984 */ /* 0x01ee640008000800 */
[----:B-1----:R-:W-:-:S05]  /*0a80*/  LOP3.LUT R2, R2, 0x1800, RZ, 0xb8, !PT ;  /* 0x0000180002027812 */ /* 0x002fca00078eb8ff */
[----:B------:R2:W-:Y:S02]  /*0a90*/  STS [UR20+0x8], R2 ;  /* 0x00000802ff007988 */ /* 0x0005e40008000814 */
.L_x_25:
[----:B------:R-:W-:Y:S05]  /*0aa0*/  @P2 BREAK B1 ;  /* 0x0000000000012942 */ /* 0x000fea0003800000 */
[----:B------:R-:W-:Y:S05]  /*0ab0*/  @P2 BRA `(.L_x_27) ;  /* 0x0000000000242947 */ /* 0x000fea0003800000 */
[----:B-12---:R-:W1:Y:S01]  /*0ac0*/  LDS R2, [UR20+0x8] ;  /* 0x00000814ff027984 */ /* 0x006e620008000800 */
[----:B------:R-:W-:-:S05]  /*0ad0*/  IMAD.MOV.U32 R5, RZ, RZ, 0x6000 ;  /* 0x00006000ff057424 */ /* 0x000fca00078e00ff */
[----:B-1----:R-:W-:-:S04]  /*0ae0*/  LOP3.LUT R2, R2, 0x6000, R5, 0xd8, !PT ;  /* 0x0000600002027812 */ /* 0x002fc800078ed805 */
[----:B------:R-:W-:-:S05]  /*0af0*/  LOP3.LUT R2, R2, 0x400000, RZ, 0xb8, !PT ;  /* 0x0040000002027812 */ /* 0x000fca00078eb8ff */
[----:B------:R1:W-:Y:S02]  /*0b00*/  STS [UR20+0x8], R2 ;  /* 0x00000802ff007988 */ /* 0x0003e40008000814 */
.L_x_26:
[----:B------:R-:W-:Y:S05]  /*0b10*/  BSYNC B1 ;  /* 0x0000000000017941 */ /* 0x000fea0003800000 */
.L_x_23:
[----:B-1234-:R-:W1:Y:S02]  /*0b20*/  @!P2 LDS R2, [UR20+0x8] ;  /* 0x00000814ff02a984 */ /* 0x01ee640008000800 */
[----:B-1----:R-:W-:-:S05]  /*0b30*/  @!P2 LOP3.LUT R2, R2, 0x8000, RZ, 0xb8, !PT ;  /* 0x000080000202a812 */ /* 0x002fca00078eb8ff */
[----:B------:R3:W-:Y:S02]  /*0b40*/  @!P2 STS [UR20+0x8], R2 ;  /* 0x00000802ff00a988 */ /* 0x0007e40008000814 */
.L_x_27:
[----:B------:R-:W-:Y:S05]  /*0b50*/  BSYNC B2 ;  /* 0x0000000000027941 */ /* 0x000fea0003800000 */
.L_x_22:
[----:B------:R-:W-:Y:S05]  /*0b60*/  WARPSYNC.ALL ;  /* 0x0000000000007948 */ /* 0x000fea0003800000 */
[----:B------:R-:W-:-:S04]  /*0b70*/  UIADD3 UR25, UR4, 0x80, URZ ;  /* 0x0000008004197890 */ /* 0x000fc8000fffe03f */
[----:B------:R-:W-:-:S04]  /*0b80*/  UIADD3 UR24, UP0, UR25, UR26, URZ ;  /* 0x0000001a19187290 */ /* 0x000fc8000ff1e03f */
[----:B------:R-:W-:Y:S01]  /*0b90*/  ULEA.HI.X.SX32 UR25, UR25, UR27, 0x1, UP0 ;  /* 0x0000001b19197291 */ /* 0x000fe200080f0e3f */
[----:B------:R-:W-:Y:S11]  /*0ba0*/  @P0 BRA `(.L_x_28) ;  /* 0x0000000000280947 */ /* 0x000ff60003800000 */
        /* <DEDUP_REMOVED lines=10> */
.L_x_28:
[----:B------:R-:W-:Y:S05]  /*0c50*/  @P0 BRA `(.L_x_29) ;  /* 0x00000000000c0947 */ /* 0x000fea0003800000 */
[----:B------:R0:W-:Y:S01]  /*0c60*/  UTMACMDFLUSH ;  /* 0x00000000000079b7 */ /* 0x0001e20000000000 */
[----:B------:R-:W-:Y:S05]  /*0c70*/  @P0 BRA `(.L_x_29) ;  /* 0x0000000000040947 */ /* 0x000fea0003800000 */
[----:B------:R-:W-:-:S04]  /*0c80*/  DEPBAR.LE SB0, 0x0 ;  /* 0x000080000000791a */ /* 0x000fc80000000000 */
.L_x_29:
        /* <DEDUP_REMOVED lines=8> */
[----:B----4-:R-:W2:Y:S01]  /*0d10*/  LDC.64 R8, c[0x0][0x220] ;  /* 0x00008800ff087b82 */ /* 0x010ea20000000a00 */
[----:B------:R-:W-:Y:S02]  /*0d20*/  IMAD.MOV.U32 R5, RZ, RZ, 0x70 ;  /* 0x00000070ff057424 */ /* 0x000fe400078e00ff */
[----:B--2---:R2:W-:Y:S03]  /*0d30*/  STS.64 [UR20], R8 ;  /* 0x00000008ff007988 */ /* 0x0045e60008000a14 */
[----:B-1----:R-:W-:-:S05]  /*0d40*/  LOP3.LUT R2, R2, 0x10, R5, 0xd8, !PT ;  /* 0x0000001002027812 */ /* 0x002fca00078ed805 */
[----:B------:R2:W-:Y:S02]  /*0d50*/  STS [UR20+0x8], R2 ;  /* 0x00000802ff007988 */ /* 0x0005e40008000814 */
.L_x_31:
[----:B----4-:R-:W-:Y:S05]  /*0d60*/  BSYNC B2 ;  /* 0x0000000000027941 */ /* 0x010fea0003800000 */
.L_x_30:
[----:B------:R-:W-:Y:S04]  /*0d70*/  BSSY B3, `(.L_x_32) ;  /* 0x0000011000037945 */ /* 0x000fe80003800000 */
[----:B------:R-:W-:Y:S04]  /*0d80*/  BSSY B2, `(.L_x_33) ;  /* 0x000000e000027945 */ /* 0x000fe80003800000 */
[----:B------:R-:W-:Y:S05]  /*0d90*/  @P2 BRA `(.L_x_34) ;  /* 0x0000000000242947 */ /* 0x000fea0003800000 */
[----:B-123--:R-:W1:Y:S01]  /*0da0*/  LDS R2, [UR20+0x34] ;  /* 0x00003414ff027984 */ /* 0x00ee620008000800 */
[----:B------:R-:W-:-:S05]  /*0db0*/  IMAD.MOV.U32 R5, RZ, RZ, 0x3f000000 ;  /* 0x3f000000ff057424 */ /* 0x000fca00078e00ff */
[----:B-1----:R-:W-:-:S05]  /*0dc0*/  LOP3.LUT R2, R2, 0xff000000, R5, 0xb8, !PT ;  /* 0xff00000002027812 */ /* 0x002fca00078eb805 */
[----:B------:R1:W-:Y:S01]  /*0dd0*/  STS [UR20+0x34], R2 ;  /* 0x00003402ff007988 */ /* 0x0003e20008000814 */
[----:B------:R-:W-:Y:S05]  /*0de0*/  @P2 BRA `(.L_x_35) ;  /* 0x00000000001c2947 */ /* 0x000fea0003800000 */
[----:B-1----:R-:W1:Y:S01]  /*0df0*/  LDS R2, [UR20+0x38] ;  /* 0x00003814ff027984 */ /* 0x002e620008000800 */
[----:B------:R-:W-:-:S05]  /*0e00*/  IMAD.MOV.U32 R5, RZ, RZ, 0xff ;  /* 0x000000ffff057424 */ /* 0x000fca00078e00ff */
[----:B-1----:R-:W-:-:S05]  /*0e10*/  LOP3.LUT R2, R2, 0xff, R5, 0xb8, !PT ;  /* 0x000000ff02027812 */ /* 0x002fca00078eb805 */
[----:B------:R4:W-:Y:S02]  /*0e20*/  STS [UR20+0x38], R2 ;  /* 0x00003802ff007988 */ /* 0x0009e40008000814 */
.L_x_34:
[----:B------:R-:W-:Y:S05]  /*0e30*/  @P2 BREAK B2 ;  /* 0x0000000000022942 */ /* 0x000fea0003800000 */
[----:B------:R-:W-:Y:S05]  /*0e40*/  @P2 BRA `(.L_x_36) ;  /* 0x00000000000c2947 */ /* 0x000fea0003800000 */
[----:B------:R1:W-:Y:S02]  /*0e50*/  STS [UR20+0x20], R7 ;  /* 0x00002007ff007988 */ /* 0x0003e40008000814 */
.L_x_35:
[----:B------:R-:W-:Y:S05]  /*0e60*/  BSYNC B2 ;  /* 0x0000000000027941 */ /* 0x000fea0003800000 */
.L_x_33:
[----:B------:R1:W-:Y:S02]  /*0e70*/  @!P2 STS [UR20+0x24], R6 ;  /* 0x00002406ff00a988 */ /* 0x0003e40008000814 */
.L_x_36:
[----:B------:R-:W-:Y:S05]  /*0e80*/  BSYNC B3 ;  /* 0x0000000000037941 */ /* 0x000fea0003800000 */
.L_x_32:
[----:B------:R-:W-:Y:S05]  /*0e90*/  WARPSYNC.ALL ;  /* 0x0000000000007948 */ /* 0x000fea0003800000 */
[----:B------:R-:W-:Y:S04]  /*0ea0*/  BSSY B3, `(.L_x_37) ;  /* 0x000000e000037945 */ /* 0x000fe80003800000 */
[----:B------:R-:W-:Y:S05]  /*0eb0*/  @P2 BRA `(.L_x_38) ;  /* 0x0000000000302947 */ /* 0x000fea0003800000 */
[----:B------:R-:W5:Y:S01]  /*0ec0*/  LDS R4, [UR20+0x34] ;  /* 0x00003414ff047984 */ /* 0x000f620008000800 */
[----:B--2---:R-:W2:Y:S03]  /*0ed0*/  LDC.64 R8, c[0x0][0x248] ;  /* 0x00009200ff087b82 */ /* 0x004ea60000000a00 */
[----:B-1-34-:R-:W1:Y:S01]  /*0ee0*/  LDS R2, [UR20+0x1c] ;  /* 0x00001c14ff027984 */ /* 0x01ae620008000800 */
[C---:B--2---:R-:W-:Y:S01]  /*0ef0*/  SHF.L.U64.HI R6, R8.reuse, 0x1, R9 ;  /* 0x0000000108067819 */ /* 0x044fe20000010209 */
[----:B------:R-:W-:-:S03]  /*0f00*/  IMAD.SHL.U32 R5, R8, 0x2, RZ ;  /* 0x0000000208057824 */ /* 0x000fc600078e00ff */
[--C-:B------:R-:W-:Y:S02]  /*0f10*/  SHF.R.U32.HI R7, RZ, 0x4, R6.reuse ;  /* 0x00000004ff077819 */ /* 0x100fe40000011606 */
[----:B------:R-:W-:-:S05]  /*0f20*/  SHF.R.U64 R5, R5, 0x4, R6 ;  /* 0x0000000405057819 */ /* 0x000fca0000001206 */
[----:B------:R2:W-:Y:S01]  /*0f30*/  STS [UR20+0xc], R5 ;  /* 0x00000c05ff007988 */ /* 0x0005e20008000814 */
[----:B-----5:R-:W-:Y:S02]  /*0f40*/  LOP3.LUT R4, R4, 0x7, RZ, 0xb8, !PT ;  /* 0x0000000704047812 */ /* 0x020fe400078eb8ff */
[----:B-1----:R-:W-:-:S03]  /*0f50*/  LOP3.LUT R2, R2, 0xf, R7, 0xb8, !PT ;  /* 0x0000000f02027812 */ /* 0x002fc600078eb807 */
[----:B------:R2:W-:Y:S04]  /*0f60*/  STS [UR20+0x34], R4 ;  /* 0x00003404ff007988 */ /* 0x0005e80008000814 */
[----:B------:R2:W-:Y:S02]  /*0f70*/  STS [UR20+0x1c], R2 ;  /* 0x00001c02ff007988 */ /* 0x0005e40008000814 */
.L_x_38:
[----:B------:R-:W-:Y:S05]  /*0f80*/  BSYNC B3 ;  /* 0x0000000000037941 */ /* 0x000fea0003800000 */
.L_x_37:
        /* <DEDUP_REMOVED lines=11> */
.L_x_41:
[----:B------:R-:W-:Y:S05]  /*1040*/  @P2 BRA `(.L_x_43) ;  /* 0x0000000000282947 */ /* 0x000fea0003800000 */
[----:B-1234-:R-:W1:Y:S02]  /*1050*/  LDS R2, [UR20+0x8] ;  /* 0x00000814ff027984 */ /* 0x01ee640008000800 */
[----:B-1----:R-:W-:-:S05]  /*1060*/  LOP3.LUT R2, R2, 0x1800, RZ, 0xb8, !PT ;  /* 0x0000180002027812 */ /* 0x002fca00078eb8ff */
[----:B------:R2:W-:Y:S02]  /*1070*/  STS [UR20+0x8], R2 ;  /* 0x00000802ff007988 */ /* 0x0005e40008000814 */
.L_x_42:
[----:B------:R-:W-:Y:S05]  /*1080*/  @P2 BREAK B4 ;  /* 0x0000000000042942 */ /* 0x000fea0003800000 */
[----:B------:R-:W-:Y:S05]  /*1090*/  @P2 BRA `(.L_x_44) ;  /* 0x0000000000242947 */ /* 0x000fea0003800000 */
[----:B-12---:R-:W1:Y:S01]  /*10a0*/  LDS R2, [UR20+0x8] ;  /* 0x00000814ff027984 */ /* 0x006e620008000800 */
[----:B------:R-:W-:-:S05]  /*10b0*/  IMAD.MOV.U32 R5, RZ, RZ, 0x6000 ;  /* 0x00006000ff057424 */ /* 0x000fca00078e00ff */
[----:B-1----:R-:W-:-:S04]  /*10c0*/  LOP3.LUT R2, R2, 0x6000, R5, 0xd8, !PT ;  /* 0x0000600002027812 */ /* 0x002fc800078ed805 */
[----:B------:R-:W-:-:S05]  /*10d0*/  LOP3.LUT R2, R2, 0x400000, RZ, 0xb8, !PT ;  /* 0x0040000002027812 */ /* 0x000fca00078eb8ff */
[----:B------:R1:W-:Y:S02]  /*10e0*/  STS [UR20+0x8], R2 ;  /* 0x00000802ff007988 */ /* 0x0003e40008000814 */
.L_x_43:
[----:B------:R-:W-:Y:S05]  /*10f0*/  BSYNC B4 ;  /* 0x0000000000047941 */ /* 0x000fea0003800000 */
.L_x_40:
[----:B-1234-:R-:W1:Y:S02]  /*1100*/  @!P2 LDS R2, [UR20+0x8] ;  /* 0x00000814ff02a984 */ /* 0x01ee640008000800 */
[----:B-1----:R-:W-:-:S05]  /*1110*/  @!P2 LOP3.LUT R2, R2, 0x8000, RZ, 0xb8, !PT ;  /* 0x000080000202a812 */ /* 0x002fca00078eb8ff */
[----:B------:R3:W-:Y:S02]  /*1120*/  @!P2 STS [UR20+0x8], R2 ;  /* 0x00000802ff00a988 */ /* 0x0007e40008000814 */
.L_x_44:
[----:B------:R-:W-:Y:S05]  /*1130*/  BSYNC B3 ;  /* 0x0000000000037941 */ /* 0x000fea0003800000 */
.L_x_39:
[----:B------:R-:W-:Y:S05]  /*1140*/  WARPSYNC.ALL ;  /* 0x0000000000007948 */ /* 0x000fea0003800000 */
[----:B------:R4:W-:Y:S01]  /*1150*/  STL [R1], RZ ;  /* 0x000000ff01007387 */ /* 0x0009e20000100800 */
[----:B------:R-:W-:Y:S01]  /*1160*/  UIADD3 UR4, UR4, 0x100, URZ ;  /* 0x0000010004047890 */ /* 0x000fe2000fffe03f */
[----:B------:R-:W-:Y:S02]  /*1170*/  ISETP.GE.AND P1, PT, R13, 0x1, PT ;  /* 0x000000010d00780c */ /* 0x000fe40003f26270 */
[----:B------:R-:W-:Y:S01]  /*1180*/  SHF.R.U32.HI R6, RZ, 0x5, R20 ;  /* 0x00000005ff067819 */ /* 0x000fe20000011614 */
[----:B------:R-:W-:-:S04]  /*1190*/  UIADD3 UR26, UP0, UR4, UR26, URZ ;  /* 0x0000001a041a7290 */ /* 0x000fc8000ff1e03f */
[----:B------:R-:W-:Y:S01]  /*11a0*/  ULEA.HI.X.SX32 UR27, UR4, UR27, 0x1, UP0 ;  /* 0x0000001b041b7291 */ /* 0x000fe200080f0e3f */
[----:B----4-:R-:W-:Y:S11]  /*11b0*/  @P0 BRA `(.L_x_45) ;  /* 0x0000000000280947 */ /* 0x010ff60003800000 */
        /* <DEDUP_REMOVED lines=10> */
.L_x_45:
[----:B------:R-:W-:Y:S05]  /*1260*/  @P0 BRA `(.L_x_46) ;  /* 0x00000000000c0947 */ /* 0x000fea0003800000 */
[----:B------:R0:W-:Y:S01]  /*1270*/  UTMACMDFLUSH ;  /* 0x00000000000079b7 */ /* 0x0001e20000000000 */
[----:B------:R-:W-:Y:S05]  /*1280*/  @P0 BRA `(.L_x_46) ;  /* 0x0000000000040947 */ /* 0x000fea0003800000 */
[----:B------:R-:W-:-:S04]  /*1290*/  DEPBAR.LE SB0, 0x0 ;  /* 0x000080000000791a */ /* 0x000fc80000000000 */
.L_x_46:
[----:B------:R-:W-:Y:S05]  /*12a0*/  WARPSYNC.ALL ;  /* 0x0000000000007948 */ /* 0x000fea0003800000 */
[----:B-----5:R-:W-:Y:S01]  /*12b0*/  BAR.SYNC.DEFER_BLOCKING 0x0 ;  /* 0x0000000000007b1d */ /* 0x020fe20000010000 */
[----:B------:R-:W-:Y:S01]  /*12c0*/  R2UR UR21, R6 ;  /* 0x00000000061572ca */ /* 0x000fe200000e0000 */
[----:B------:R-:W-:Y:S01]  /*12d0*/  USHF.L.U32 UR28, UR29, 0x7, URZ ;  /* 0x000000071d1c7899 */ /* 0x000fe2000800063f */
[----:B------:R-:W-:Y:S01]  /*12e0*/  CS2R R152, SRZ ;  /* 0x0000000000987805 */ /* 0x000fe2000001ff00 */
[----:B------:R-:W-:Y:S01]  /*12f0*/  USHF.L.U32 UR11, UR30, 0x8, URZ ;  /* 0x000000081e0b7899 */ /* 0x000fe2000800063f */
[----:B------:R-:W-:Y:S01]  /*1300*/  CS2R R154, SRZ ;  /* 0x00000000009a7805 */ /* 0x000fe2000001ff00 */
[----:B------:R-:W-:Y:S01]  /*1310*/  VOTEU.ALL UP1, P2 ;  /* 0x00000000003f7886 */ /* 0x000fe20001020000 */
[----:B------:R-:W-:Y:S01]  /*1320*/  UMOV UR4, 0x1 ;  /* 0x0000000100047882 */ /* 0x000fe20000000000 */
[----:B------:R-:W-:Y:S01]  /*1330*/  VOTEU.ALL UP0, P2 ;  /* 0x00000000003f7886 */ /* 0x000fe20001000000 */
[----:B------:R1:W-:Y:S01]  /*1340*/  STL [R1+0x4], RZ ;  /* 0x000004ff01007387 */ /* 0x0003e20000100800 */
[----:B------:R-:W-:Y:S01]  /*1350*/  VOTEU.ALL UP2, P2 ;  /* 0x00000000003f7886 */ /* 0x000fe20001040000 */
[----:B------:R-:W-:-:S04]  /*1360*/  @!UP1 UIADD3 UR6, -UR4, 0x100000, URZ ;  /* 0x0010000004069890 */ /* 0x000fc8000fffe13f */
[----:B------:R-:W-:Y:S02]  /*1370*/  @!UP1 USHF.L.U32 UR7, UR6, 0xb, URZ ;  /* 0x0000000b06079899 */ /* 0x000fe4000800063f */
[----:B------:R-:W-:Y:S01]  /*1380*/  @!UP1 USHF.L.U32 UR6, UR6, 0x1, URZ ;  /* 0x0000000106069899 */ /* 0x000fe2000800063f */
[----:B------:R-:W-:Y:S01]  /*1390*/  CS2R R156, SRZ ;  /* 0x00000000009c7805 */ /* 0x000fe2000001ff00 */
[----:B------:R1:W-:Y:S01]  /*13a0*/  STL [R1+0x8], RZ ;  /* 0x000008ff01007387 */ /* 0x0003e20000100800 */
[----:B------:R-:W-:-:S04]  /*13b0*/  @!UP1 UIADD3 UR8, -UR4, 0x100000, URZ ;  /* 0x0010000004089890 */ /* 0x000fc8000fffe13f */
[----:B------:R-:W-:Y:S02]  /*13c0*/  @!UP1 USHF.L.U32 UR9, UR8, 0xb, URZ ;  /* 0x0000000b08099899 */ /* 0x000fe4000800063f */
[----:B------:R-:W-:Y:S01]  /*13d0*/  @!UP1 USHF.L.U32 UR8, UR8, 0x1, URZ ;  /* 0x0000000108089899 */ /* 0x000fe2000800063f */
[----:B------:R-:W-:Y:S01]  /*13e0*/  CS2R R158, SRZ ;  /* 0x00000000009e7805 */ /* 0x000fe2000001ff00 */
[----:B------:R-:W-:-:S04]  /*13f0*/  @!UP1 UIADD3 UR12, -UR4, 0x100000, URZ ;  /* 0x00100000040c9890 */ /* 0x000fc8000fffe13f */
[----:B------:R-:W-:Y:S02]  /*1400*/  @!UP1 USHF.L.U32 UR13, UR12, 0xb, URZ ;  /* 0x0000000b0c0d9899 */ /* 0x000fe4000800063f */
[----:B------:R-:W-:Y:S01]  /*1410*/  @!UP1 USHF.L.U32 UR12, UR12, 0x1, URZ ;  /* 0x000000010c0c9899 */ /* 0x000fe2000800063f */
[----:B------:R1:W-:Y:S01]  /*1420*/  STL [R1+0xc], RZ ;  /* 0x00000cff01007387 */ /* 0x0003e20000100800 */
[----:B------:R-:W-:-:S04]  /*1430*/  @!UP1 UIADD3 UR4, -UR4, 0x100000, URZ ;  /* 0x0010000004049890 */ /* 0x000fc8000fffe13f */
[----:B------:R-:W-:Y:S02]  /*1440*/  @!UP1 USHF.L.U32 UR5, UR4, 0xb, URZ ;  /* 0x0000000b04059899 */ /* 0x000fe4000800063f */
[----:B------:R-:W-:Y:S01]  /*1450*/  @!UP1 USHF.L.U32 UR4, UR4, 0x1, URZ ;  /* 0x0000000104049899 */ /* 0x000fe2000800063f */
[----:B------:R-:W-:Y:S01]  /*1460*/  CS2R R160, SRZ ;  /* 0x0000000000a07805 */ /* 0x000fe2000001ff00 */
[----:B------:R-:W-:Y:S01]  /*1470*/  VOTEU.ALL UP1, P2 ;  /* 0x00000000003f7886 */ /* 0x000fe20001020000 */
[----:B------:R1:W-:Y:S01]  /*1480*/  STL [R1+0x10], RZ ;  /* 0x000010ff01007387 */ /* 0x0003e20000100800 */
[----:B------:R-:W-:Y:S01]  /*1490*/  VOTEU.ALL UP3, P2 ;  /* 0x00000000003f7886 */ /* 0x000fe20001060000 */
[----:B------:R-:W-:Y:S02]  /*14a0*/  CS2R R162, SRZ ;  /* 0x0000000000a27805 */ /* 0x000fe4000001ff00 */
[----:B------:R-:W2:Y:S02]  /*14b0*/  FENCE.VIEW.ASYNC.S ;  /* 0x00000000000073c6 */ /* 0x000ea40000000000 */
[----:B--2---:R1:W2:Y:S02]  /*14c0*/  @!UP0 SYNCS.EXCH.64 URZ, [UR20+0x18000], UR6 ;  /* 0x01800006143f85b2 */ /* 0x0042a40008000100 */
[----:B------:R1:W-:Y:S01]  /*14d0*/  STL [R1+0x14], RZ ;  /* 0x000014ff01007387 */ /* 0x0003e20000100800 */
[----:B------:R-:W-:-:S02]  /*14e0*/  CS2R R164, SRZ ;  /* 0x0000000000a47805 */ /* 0x000fc4000001ff00 */
[----:B------:R-:W-:Y:S02]  /*14f0*/  CS2R R166, SRZ ;  /* 0x0000000000a67805 */ /* 0x000fe4000001ff00 */
[----:B------:R-:W-:Y:S01]  /*1500*/  CS2R R168, SRZ ;  /* 0x0000000000a87805 */ /* 0x000fe2000001ff00 */
[----:B------:R1:W-:Y:S01]  /*1510*/  STL [R1+0x18], RZ ;  /* 0x000018ff01007387 */ /* 0x0003e20000100800 */
[----:B------:R-:W-:Y:S02]  /*1520*/  CS2R R170, SRZ ;  /* 0x0000000000aa7805 */ /* 0x000fe4000001ff00 */
[----:B------:R-:W-:Y:S02]  /*1530*/  CS2R R172, SRZ ;  /* 0x0000000000ac7805 */ /* 0x000fe4000001ff00 */
[----:B------:R-:W-:Y:S01]  /*1540*/  CS2R R174, SRZ ;  /* 0x0000000000ae7805 */ /* 0x000fe2000001ff00 */
[----:B--2---:R-:W-:Y:S01]  /*1550*/  BAR.SYNC.DEFER_BLOCKING 0x0 ;  /* 0x0000000000007b1d */ /* 0x004fe20000010000 */
[----:B------:R-:W-:-:S02]  /*1560*/  CS2R R176, SRZ ;  /* 0x0000000000b07805 */ /* 0x000fc4000001ff00 */
[----:B------:R-:W-:Y:S02]  /*1570*/  CS2R R178, SRZ ;  /* 0x0000000000b27805 */ /* 0x000fe4000001ff00 */
[----:B------:R-:W-:Y:S02]  /*1580*/  CS2R R180, SRZ ;  /* 0x0000000000b47805 */ /* 0x000fe4000001ff00 */
[----:B------:R-:W-:Y:S02]  /*1590*/  CS2R R182, SRZ ;  /* 0x0000000000b67805 */ /* 0x000fe4000001ff00 */
[----:B------:R-:W-:Y:S02]  /*15a0*/  CS2R R184, SRZ ;  /* 0x0000000000b87805 */ /* 0x000fe4000001ff00 */
[----:B------:R-:W-:Y:S02]  /*15b0*/  CS2R R186, SRZ ;  /* 0x0000000000ba7805 */ /* 0x000fe4000001ff00 */
[----:B------:R-:W-:Y:S01]  /*15c0*/  CS2R R188, SRZ ;  /* 0x0000000000bc7805 */ /* 0x000fe2000001ff00 */
        /* <DEDUP_REMOVED lines=17> */
[----:B------:R1:W2:Y:S01]  /*16e0*/  @!UP1 SYNCS.EXCH.64 URZ, [UR20+0x18008], UR8 ;  /* 0x01800808143f95b2 */ /* 0x0002a20008000100 */
[----:B------:R-:W-:-:S02]  /*16f0*/  CS2R R214, SRZ ;  /* 0x0000000000d67805 */ /* 0x000fc4000001ff00 */
[----:B------:R-:W-:Y:S01]  /*1700*/  CS2R R88, SRZ ;  /* 0x0000000000587805 */ /* 0x000fe2000001ff00 */
[----:B------:R1:W-:Y:S01]  /*1710*/  STL [R1+0x30], RZ ;  /* 0x000030ff01007387 */ /* 0x0003e20000100800 */
[----:B------:R-:W-:Y:S02]  /*1720*/  CS2R R90, SRZ ;  /* 0x00000000005a7805 */ /* 0x000fe4000001ff00 */
[----:B------:R-:W-:Y:S02]  /*1730*/  CS2R R92, SRZ ;  /* 0x00000000005c7805 */ /* 0x000fe4000001ff00 */
[----:B------:R-:W-:Y:S01]  /*1740*/  CS2R R94, SRZ ;  /* 0x00000000005e7805 */ /* 0x000fe2000001ff00 */
[----:B------:R1:W-:Y:S01]  /*1750*/  STL [R1+0x34], RZ ;  /* 0x000034ff01007387 */ /* 0x0003e20000100800 */
[----:B------:R-:W-:Y:S02]  /*1760*/  CS2R R96, SRZ ;  /* 0x0000000000607805 */ /* 0x000fe4000001ff00 */
        /* <DEDUP_REMOVED lines=74> */
[----:B--2---:R-:W-:Y:S01]  /*1c10*/  BAR.SYNC.DEFER_BLOCKING 0x0 ;  /* 0x0000000000007b1d */ /* 0x004fe20000010000 */
[----:B------:R-:W-:Y:S02]  /*1c20*/  CS2R R82, SRZ ;  /* 0x0000000000527805 */ /* 0x000fe4000001ff00 */
[----:B------:R-:W-:Y:S02]  /*1c30*/  CS2R R84, SRZ ;  /* 0x0000000000547805 */ /* 0x000fe4000001ff00 */
[----:B------:R-:W-:Y:S01]  /*1c40*/  CS2R R86, SRZ ;  /* 0x0000000000567805 */ /* 0x000fe2000001ff00 */
[----:B------:R1:W-:Y:S04]  /*1c50*/  STL [R1+0x80], RZ ;  /* 0x000080ff01007387 */ /* 0x0003e80000100800 */
[----:B------:R1:W-:Y:S04]  /*1c60*/  STL [R1+0x84], RZ ;  /* 0x000084ff01007387 */ /* 0x0003e80000100800 */
[----:B------:R1:W-:Y:S04]  /*1c70*/  STL [R1+0x88], RZ ;  /* 0x000088ff01007387 */ /* 0x0003e80000100800 */
[----:B------:R1:W-:Y:S04]  /*1c80*/  STL [R1+0x8c], RZ ;  /* 0x00008cff01007387 */ /* 0x0003e80000100800 */
[----:B------:R1:W-:Y:S01]  /*1c90*/  STL [R1+0x90], RZ ;  /* 0x000090ff01007387 */ /* 0x0003e20000100800 */
[----:B------:R1:W2:Y:S03]  /*1ca0*/  @!UP2 SYNCS.EXCH.64 URZ, [UR20+0x18010], UR12 ;  /* 0x0180100c143fa5b2 */ /* 0x0002a60008000100 */
[----:B------:R1:W-:Y:S04]  /*1cb0*/  STL [R1+0x94], RZ ;  /* 0x000094ff01007387 */ /* 0x0003e80000100800 */
        /* <DEDUP_REMOVED lines=18> */
[----:B------:R1:W-:Y:S01]  /*1de0*/  STL [R1+0xe0], RZ ;  /* 0x0000e0ff01007387 */ /* 0x0003e20000100800 */
[----:B--2---:R-:W-:Y:S06]  /*1df0*/  BAR.SYNC.DEFER_BLOCKING 0x0 ;  /* 0x0000000000007b1d */ /* 0x004fec0000010000 */
[----:B------:R1:W-:Y:S04]  /*1e00*/  STL [R1+0xe4], RZ ;  /* 0x0000e4ff01007387 */ /* 0x0003e80000100800 */
[----:B------:R1:W-:Y:S04]  /*1e10*/  STL [R1+0xe8], RZ ;  /* 0x0000e8ff01007387 */ /* 0x0003e80000100800 */
[----:B------:R1:W-:Y:S04]  /*1e20*/  STL [R1+0xec], RZ ;  /* 0x0000ecff01007387 */ /* 0x0003e80000100800 */
[----:B------:R1:W-:Y:S04]  /*1e30*/  STL [R1+0xf0], RZ ;  /* 0x0000f0ff01007387 */ /* 0x0003e80000100800 */
[----:B------:R1:W-:Y:S01]  /*1e40*/  STL [R1+0xf4], RZ ;  /* 0x0000f4ff01007387 */ /* 0x0003e20000100800 */
[----:B------:R1:W2:Y:S03]  /*1e50*/  @!UP3 SYNCS.EXCH.64 URZ, [UR20+0x18018], UR4 ;  /* 0x01801804143fb5b2 */ /* 0x0002a60008000100 */
[----:B------:R1:W-:Y:S04]  /*1e60*/  STL [R1+0xf8], RZ ;  /* 0x0000f8ff01007387 */ /* 0x0003e80000100800 */
[----:B------:R1:W-:Y:S01]  /*1e70*/  STL [R1+0xfc], RZ ;  /* 0x0000fcff01007387 */ /* 0x0003e20000100800 */
[----:B------:R-:W-:Y:S05]  /*1e80*/  @!P1 BRA `(.L_x_47) ;  /* 0x0000001400f89947 */ /* 0x000fea0003800000 */
[----:B------:R1:W-:Y:S01]  /*1e90*/  STL [R1], RZ ;  /* 0x000000ff01007387 */ /* 0x0003e20000100800 */
[----:B------:R-:W-:Y:S02]  /*1ea0*/  CS2R R152, SRZ ;  /* 0x0000000000987805 */ /* 0x000fe4000001ff00 */
        /* <DEDUP_REMOVED lines=127> */
[----:B-1----:R-:W-:Y:S01]  /*26a0*/  UMOV UR4, URZ ;  /* 0x0000003f00047c82 */ /* 0x002fe20008000000 */
[----:B------:R-:W-:-:S02]  /*26b0*/  UMOV UR10, URZ ;  /* 0x0000003f000a7c82 */ /* 0x000fc40008000000 */
        /* <DEDUP_REMOVED lines=30> */
[----:B--2---:R1:W-:Y:S02]  /*28a0*/  STL [R1+0xfc], RZ ;  /* 0x0000fcff01007387 */ /* 0x0043e40000100800 */
.L_x_49:
[----:B------:R-:W-:Y:S01]  /*28b0*/  BAR.SYNC.DEFER_BLOCKING 0x0 ;  /* 0x0000000000007b1d */ /* 0x000fe20000010000 */
[----:B------:R-:W-:Y:S01]  /*28c0*/  ULEA UR18, UR4, UR20, 0x3 ;  /* 0x0000001404127291 */ /* 0x000fe2000f8e183f */
[----:B---3--:R-:W-:Y:S01]  /*28d0*/  @!P2 IMAD.MOV.U32 R2, RZ, RZ, 0x6000 ;  /* 0x00006000ff02a424 */ /* 0x008fe200078e00ff */
[----:B------:R-:W-:Y:S01]  /*28e0*/  ELECT P0, URZ, PT ;  /* 0x00000000003f782f */ /* 0x000fe20003800000 */
[----:B------:R-:W-:-:S03]  /*28f0*/  ULEA UR8, UR4, UR20, 0xe ;  /* 0x0000001404087291 */ /* 0x000fc6000f8e703f */
[----:B------:R-:W-:Y:S02]  /*2900*/  ISETP.LT.U32.AND P0, PT, R3, 0x20, P0 ;  /* 0x000000200300780c */ /* 0x000fe40000701070 */
[----:B------:R-:W-:Y:S01]  /*2910*/  ELECT P1, URZ, PT ;  /* 0x00000000003f782f */ /* 0x000fe20003820000 */
[----:B------:R-:W-:-:S03]  /*2920*/  ULEA UR5, UR4, UR20, 0xd ;  /* 0x0000001404057291 */ /* 0x000fc6000f8e683f */
[----:B------:R-:W-:Y:S01]  /*2930*/  ISETP.LT.U32.AND P1, PT, R3, 0x40, P1 ;  /* 0x000000400300780c */ /* 0x000fe20000f21070 */
[----:B------:R-:W-:Y:S02]  /*2940*/  ULOP3.LUT UR12, UR21, 0x1, URZ, 0xc0, !UPT ;  /* 0x00000001150c7892 */ /* 0x000fe4000f8ec03f */
[----:B------:R-:W-:Y:S02]  /*2950*/  UIADD3 UR5, UR5, 0x10000, URZ ;  /* 0x0001000005057890 */ /* 0x000fe4000fffe03f */
[----:B------:R-:W-:Y:S02]  /*2960*/  ULEA UR14, UR12, UR28, 0x6 ;  /* 0x0000001c0c0e7291 */ /* 0x000fe4000f8e303f */
[----:B------:R-:W-:Y:S01]  /*2970*/  ULEA UR12, UR12, UR5, 0xc ;  /* 0x000000050c0c7291 */ /* 0x000fe2000f8e603f */
[----:B------:R-:W-:Y:S01]  /*2980*/  VOTEU.ANY UP0, P0 ;  /* 0x00000000003f7886 */ /* 0x000fe20000000100 */
[----:B------:R-:W-:Y:S01]  /*2990*/  VOTEU.ANY UP2, P0 ;  /* 0x00000000003f7886 */ /* 0x000fe20000040100 */
[----:B------:R-:W-:Y:S01]  /*29a0*/  UMOV UR15, UR10 ;  /* 0x0000000a000f7c82 */ /* 0x000fe20008000000 */
[----:B------:R2:W-:Y:S01]  /*29b0*/  @!P2 SYNCS.ARRIVE.TRANS64 RZ, [UR18+0x18000], R2 ;  /* 0x01800002ffffa9a7 */ /* 0x0005e20008000012 */
[----:B------:R3:W-:Y:S06]  /*29c0*/  MEMBAR.ALL.CTA ;  /* 0x0000000000007992 */ /* 0x0007ec0000008000 */
[----:B---3--:R-:W3:Y:S01]  /*29d0*/  FENCE.VIEW.ASYNC.S ;  /* 0x00000000000073c6 */ /* 0x008ee20000000000 */
[----:B------:R-:W-:Y:S01]  /*29e0*/  @UP0 UIADD3 UR9, UR18, 0x18000, URZ ;  /* 0x0001800012090890 */ /* 0x000fe2000fffe03f */
[----:B------:R-:W-:Y:S01]  /*29f0*/  @UP0 UMOV UR6, UR22 ;  /* 0x0000001600060c82 */ /* 0x000fe20008000000 */
[----:B------:R-:W-:Y:S01]  /*2a00*/  @UP0 UMOV UR7, UR23 ;  /* 0x0000001700070c82 */ /* 0x000fe20008000000 */
[----:B---3--:R-:W-:Y:S01]  /*2a10*/  VOTEU.ANY UP1, P1 ;  /* 0x00000000003f7886 */ /* 0x008fe20000820100 */
[----:B------:R-:W-:Y:S01]  /*2a20*/  VOTEU.ANY UP3, P1 ;  /* 0x00000000003f7886 */ /* 0x000fe20000860100 */
[----:B--2---:R-:W-:-:S03]  /*2a30*/  SHF.L.U32 R2, R0, 0x1f, RZ ;  /* 0x0000001f00027819 */ /* 0x004fc600000006ff */
[----:B------:R-:W-:Y:S01]  /*2a40*/  @UP1 UIADD3 UR13, UR18, 0x18000, URZ ;  /* 0x00018000120d1890 */ /* 0x000fe2000fffe03f */
[----:B------:R-:W-:Y:S01]  /*2a50*/  @UP1 UMOV UR16, UR24 ;  /* 0x0000001800101c82 */ /* 0x000fe20008000000 */
[----:B------:R-:W-:Y:S01]  /*2a60*/  @UP1 UMOV UR17, UR25 ;  /* 0x0000001900111c82 */ /* 0x000fe20008000000 */
[----:B------:R-:W-:Y:S06]  /*2a70*/  BAR.SYNC.DEFER_BLOCKING 0x0 ;  /* 0x0000000000007b1d */ /* 0x000fec0000010000 */
[----:B------:R2:W-:Y:S02]  /*2a80*/  @UP2 UTMALDG.2D [UR8], [UR6] ;  /* 0x00000008060025b4 */ /* 0x0005e40008008000 */
[----:B------:R-:W-:Y:S06]  /*2a90*/  BAR.SYNC.DEFER_BLOCKING 0x0 ;  /* 0x0000000000007b1d */ /* 0x000fec0000010000 */
[----:B------:R2:W-:Y:S02]  /*2aa0*/  @UP3 UTMALDG.2D [UR12], [UR16] ;  /* 0x0000000c100035b4 */ /* 0x0005e40008008000 */
[----:B------:R-:W-:Y:S06]  /*2ab0*/  BAR.SYNC.DEFER_BLOCKING 0x0 ;  /* 0x0000000000007b1d */ /* 0x000fec0000010000 */
[----:B------:R-:W3:Y:S02]  /*2ac0*/  SYNCS.PHASECHK.TRANS64.TRYWAIT P0, [UR18+0x18000], R2 ;  /* 0x01800002ff0075a7 */ /* 0x000ee40008000152 */
[----:B--23--:R-:W-:Y:S05]  /*2ad0*/  @!P0 BRA `(.L_x_48) ;  /* 0x0000001c002c8947 */ /* 0x00cfea0003800000 */
.L_x_50:
[----:B------:R-:W-:Y:S01]  /*2ae0*/  STL.64 [R1+0x1f8], R86 ;  /* 0x0001f85601007387 */ /* 0x000fe20000100a00 */
[----:B------:R-:W-:Y:S01]  /*2af0*/  USHF.R.U32.HI UR5, URZ, 0x4, UR5 ;  /* 0x000000043f057899 */ /* 0x000fe20008011605 */
[----:B------:R-:W2:Y:S02]  /*2b00*/  LDC R2, c[0x0][0x230] ;  /* 0x00008c00ff027b82 */ /* 0x000ea40000000800 */
[----:B------:R-:W-:Y:S04]  /*2b10*/  STL.64 [R1+0x1f0], R84 ;  /* 0x0001f05401007387 */ /* 0x000fe80000100a00 */
        /* <DEDUP_REMOVED lines=29> */
[----:B------:R3:W-:Y:S04]  /*2cf0*/  STL.64 [R1+0x100], R24 ;  /* 0x0001001801007387 */ /* 0x0007e80000100a00 */
[----:B---3--:R-:W3:Y:S04]  /*2d00*/  LDL.LU.64 R24, [R1] ;  /* 0x0000000001187983 */ /* 0x008ee80000300a00 */
[----:B------:R-:W3:Y:S04]  /*2d10*/  LDL.LU.64 R26, [R1+0x8] ;  /* 0x00000800011a7983 */ /* 0x000ee80000300a00 */
        /* <DEDUP_REMOVED lines=29> */
[----:B------:R-:W3:Y:S01]  /*2ef0*/  LDL.LU.64 R86, [R1+0xf8] ;  /* 0x0000f80001567983 */ /* 0x000ee20000300a00 */
[----:B------:R-:W-:-:S02]  /*2f00*/  USHF.R.U32.HI UR12, URZ, 0x4, UR8 ;  /* 0x000000043f0c7899 */ /* 0x000fc40008011608 */
[----:B------:R-:W-:Y:S02]  /*2f10*/  USGXT.U32 UR6, UR5, 0xe ;  /* 0x0000000e0506789a */ /* 0x000fe40008000000 */
[----:B------:R-:W-:Y:S02]  /*2f20*/  USGXT.U32 UR12, UR12, 0xe ;  /* 0x0000000e0c0c789a */ /* 0x000fe40008000000 */
[----:B------:R-:W-:Y:S01]  /*2f30*/  ULOP3.LUT UR14, UR6, 0x1000000, URZ, 0xfc, !UPT ;  /* 0x01000000060e7892 */ /* 0x000fe2000f8efc3f */
[----:B------:R-:W-:Y:S01]  /*2f40*/  UMOV UR13, 0x80000020 ;  /* 0x80000020000d7882 */ /* 0x000fe20000000000 */
[----:B------:R-:W-:Y:S01]  /*2f50*/  UMOV UR15, 0x40000040 ;  /* 0x40000040000f7882 */ /* 0x000fe20000000000 */
[----:B------:R-:W-:Y:S01]  /*2f60*/  UIADD3 UR16, UP0, UR12, 0x2, URZ ;  /* 0x000000020c107890 */ /* 0x000fe2000ff1e03f */
[----:B------:R-:W-:Y:S01]  /*2f70*/  UMOV UR5, URZ ;  /* 0x0000003f00057c82 */ /* 0x000fe20008000000 */
[----:B------:R-:W-:Y:S01]  /*2f80*/  UMOV UR18, 0x1000080 ;  /* 0x0100008000127882 */ /* 0x000fe20000000000 */
[----:B------:R-:W-:Y:S01]  /*2f90*/  UMOV UR19, 0x40000040 ;  /* 0x4000004000137882 */ /* 0x000fe20000000000 */
[----:B------:R-:W-:Y:S01]  /*2fa0*/  UMOV UR7, URZ ;  /* 0x0000003f00077c82 */ /* 0x000fe20008000000 */
[----:B------:R-:W-:-:S02]  /*2fb0*/  UIADD3.X UR17, UR5, -0x7fffffe0, URZ, UP0, !UPT ;  /* 0x8000002005117890 */ /* 0x000fc400087fe43f */
[----:B------:R-:W-:Y:S01]  /*2fc0*/  UIADD3.64 UR18, UR6, UR18, URZ ;  /* 0x0000001206127297 */ /* 0x000fe2000fffe03f */
[----:B---3--:R-:W-:-:S06]  /*2fd0*/  WARPGROUP.ARRIVE ;  /* 0x00000000000079c5 */ /* 0x008fcc0000000000 */
[----:B------:R-:W-:Y:S01]  /*2fe0*/  HGMMA.64x128x16.F32 R24, gdesc[UR12].tnspB, R24, gsb0 ;  /* 0x41e000000c1879f0 */ /* 0x000fe20008000818 */
[----:B------:R-:W-:Y:S02]  /*2ff0*/  UIADD3.64 UR12, UR16, 0xfe, URZ ;  /* 0x000000fe100c7897 */ /* 0x000fe4000fffe03f */
[----:B------:R-:W-:Y:S02]  /*3000*/  WARPGROUP.DEPBAR.LE gsb0, 0x0 ;  /* 0x00008000000079c5 */ /* 0x000fe40000010000 */
[----:B------:R-:W-:-:S07]  /*3010*/  WARPGROUP.ARRIVE ;  /* 0x00000000000079c5 */ /* 0x000fce0000000000 */
[----:B------:R-:W-:Y:S01]  /*3020*/  HGMMA.64x128x16.F32 R24, gdesc[UR16].tnspB, R24, gsb0 ;  /* 0x41e00000101879f0 */ /* 0x000fe20008000818 */
[----:B------:R-:W-:Y:S01]  /*3030*/  UIADD3.64 UR32, UR16, 0x100, URZ ;  /* 0x0000010010207897 */ /* 0x000fe2000fffe03f */
[----:B------:R-:W-:Y:S01]  /*3040*/  UMOV UR34, UR18 ;  /* 0x0000001200227c82 */ /* 0x000fe20008000000 */
[----:B------:R-:W-:Y:S01]  /*3050*/  UMOV UR35, UR19 ;  /* 0x0000001300237c82 */ /* 0x000fe20008000000 */
[----:B------:R-:W-:Y:S02]  /*3060*/  WARPGROUP.DEPBAR.LE gsb0, 0x0 ;  /* 0x00008000000079c5 */ /* 0x000fe40000010000 */
[----:B------:R-:W-:Y:S01]  /*3070*/  WARPGROUP.ARRIVE ;  /* 0x00000000000079c5 */ /* 0x000fe20000000000 */
[----:B------:R-:W-:Y:S04]  /*3080*/  STL.64 [R1], R24 ;  /* 0x0000001801007387 */ /* 0x000fe80000100a00 */
[----:B------:R-:W-:Y:S01]  /*3090*/  STL.64 [R1+0x8], R26 ;  /* 0x0000081a01007387 */ /* 0x000fe20000100a00 */
[----:B------:R-:W-:Y:S03]  /*30a0*/  HGMMA.64x128x16.F32 R152, gdesc[UR12].tnspB, R152, gsb0 ;  /* 0x41e000000c9879f0 */ /* 0x000fe60008000898 */
        /* <DEDUP_REMOVED lines=30> */
[----:B---3--:R-:W3:Y:S01]  /*3290*/  LDL.LU.64 R86, [R1+0x1f8] ;  /* 0x0001f80001567983 */ /* 0x008ee20000300a00 */
[----:B------:R-:W-:-:S02]  /*32a0*/  WARPGROUP.DEPBAR.LE gsb0, 0x0 ;  /* 0x00008000000079c5 */ /* 0x000fc40000010000 */
[----:B------:R-:W-:Y:S01]  /*32b0*/  WARPGROUP.ARRIVE ;  /* 0x00000000000079c5 */ /* 0x000fe20000000000 */
[----:B------:R-:W3:Y:S04]  /*32c0*/  LDL.LU.64 R84, [R1+0x1f0] ;  /* 0x0001f00001547983 */ /* 0x000ee80000300a00 */
[----:B------:R-:W3:Y:S01]  /*32d0*/  LDL.LU.64 R82, [R1+0x1e8] ;  /* 0x0001e80001527983 */ /* 0x000ee20000300a00 */
[----:B------:R-:W-:Y:S03]  /*32e0*/  HGMMA.64x128x16.F32 R152, gdesc[UR32].tnspB, R152, gsb0 ;  /* 0x41e00000209879f0 */ /* 0x000fe60008000898 */
        /* <DEDUP_REMOVED lines=29> */
[----:B------:R-:W-:-:S02]  /*34c0*/  UIADD3.64 UR12, UR16, 0x1fe, URZ ;  /* 0x000001fe100c7897 */ /* 0x000fc4000fffe03f */
[----:B------:R-:W-:Y:S01]  /*34d0*/  UIADD3.64 UR32, UR16, 0x200, URZ ;  /* 0x0000020010207897 */ /* 0x000fe2000fffe03f */
[----:B------:R-:W-:Y:S01]  /*34e0*/  UMOV UR34, UR18 ;  /* 0x0000001200227c82 */ /* 0x000fe20008000000 */
[----:B------:R-:W-:Y:S01]  /*34f0*/  UMOV UR35, UR19 ;  /* 0x0000001300237c82 */ /* 0x000fe20008000000 */
[----:B------:R-:W-:Y:S02]  /*3500*/  UIADD3 UR10, UR10, 0x20, URZ ;  /* 0x000000200a0a7890 */ /* 0x000fe4000fffe03f */
[----:B------:R-:W-:-:S04]  /*3510*/  UIADD3 UR4, UR4, 0x1, URZ ;  /* 0x0000000104047890 */ /* 0x000fc8000fffe03f */
[----:B--2---:R-:W-:Y:S01]  /*3520*/  ISETP.LE.AND P0, PT, R2, UR10, PT ;  /* 0x0000000a02007c0c */ /* 0x004fe2000bf03270 */
[----:B------:R-:W-:-:S04]  /*3530*/  UISETP.NE.U32.AND UP0, UPT, UR4, 0x4, UPT ;  /* 0x000000040400788c */ /* 0x000fc8000bf05070 */
[----:B------:R-:W-:Y:S01]  /*3540*/  USEL UR5, URZ, 0x1, UP0 ;  /* 0x000000013f057887 */ /* 0x000fe20008000000 */
[----:B------:R-:W-:Y:S02]  /*3550*/  WARPGROUP.DEPBAR.LE gsb0, 0x0 ;  /* 0x00008000000079c5 */ /* 0x000fe40000010000 */
[----:B------:R-:W-:Y:S01]  /*3560*/  WARPGROUP.ARRIVE ;  /* 0x00000000000079c5 */ /* 0x000fe20000000000 */
[----:B------:R-:W-:Y:S02]  /*3570*/  USEL UR4, UR4, URZ, UP0 ;  /* 0x0000003f04047287 */ /* 0x000fe40008000000 */
[----:B------:R-:W-:-:S03]  /*3580*/  LOP3.LUT R0, R0, UR5, RZ, 0x3c, !PT ;  /* 0x0000000500007c12 */ /* 0x000fc6000f8e3cff */
[----:B------:R-:W-:Y:S01]  /*3590*/  HGMMA.64x128x16.F32 R88, gdesc[UR12].tnspB, R88, gsb0 ;  /* 0x41e000000c5879f0 */ /* 0x000fe20008000858 */
[----:B------:R-:W-:Y:S02]  /*35a0*/  UIADD3.64 UR12, UR16, 0x2fe, URZ ;  /* 0x000002fe100c7897 */ /* 0x000fe4000fffe03f */
[----:B------:R-:W-:Y:S01]  /*35b0*/  UIADD3.64 UR16, UR16, 0x300, URZ ;  /* 0x0000030010107897 */ /* 0x000fe2000fffe03f */
[----:B------:R-:W-:Y:S02]  /*35c0*/  WARPGROUP.DEPBAR.LE gsb0, 0x0 ;  /* 0x00008000000079c5 */ /* 0x000fe40000010000 */
[----:B------:R-:W-:-:S06]  /*35d0*/  WARPGROUP.ARRIVE ;  /* 0x00000000000079c5 */ /* 0x000fcc0000000000 */
[----:B------:R-:W-:Y:S03]  /*35e0*/  HGMMA.64x128x16.F32 R88, gdesc[UR32].tnspB, R88, gsb0 ;  /* 0x41e00000205879f0 */ /* 0x000fe60008000858 */
[----:B------:R-:W-:Y:S02]  /*35f0*/  WARPGROUP.DEPBAR.LE gsb0, 0x0 ;  /* 0x00008000000079c5 */ /* 0x000fe40000010000 */
[----:B---3--:R-:W-:-:S07]  /*3600*/  WARPGROUP.ARRIVE ;  /* 0x00000000000079c5 */ /* 0x008fce0000000000 */
[----:B------:R-:W-:Y:S03]  /*3610*/  HGMMA.64x128x16.F32 R24, gdesc[UR12].tnspB, R24, gsb0 ;  /* 0x41e000000c1879f0 */ /* 0x000fe60008000818 */
[----:B------:R-:W-:Y:S02]  /*3620*/  WARPGROUP.DEPBAR.LE gsb0, 0x0 ;  /* 0x00008000000079c5 */ /* 0x000fe40000010000 */
[----:B------:R-:W-:-:S07]  /*3630*/  WARPGROUP.ARRIVE ;  /* 0x00000000000079c5 */ /* 0x000fce0000000000 */
[----:B------:R-:W-:Y:S03]  /*3640*/  HGMMA.64x128x16.F32 R24, gdesc[UR16].tnspB, R24, gsb0 ;  /* 0x41e00000101879f0 */ /* 0x000fe60008000818 */
[----:B------:R-:W-:Y:S02]  /*3650*/  WARPGROUP.DEPBAR.LE gsb0, 0x0 ;  /* 0x00008000000079c5 */ /* 0x000fe40000010000 */
[----:B------:R-:W-:Y:S05]  /*3660*/  @!P0 BRA `(.L_x_49) ;  /* 0xfffffff000908947 */ /* 0x000fea000383ffff */
.L_x_47:
[----:B------:R5:W-:Y:S04]  /*3670*/  STL [R1+0x10c], R84 ;  /* 0x00010c5401007387 */ /* 0x000be80000100800 */
[----:B------:R-:W3:Y:S01]  /*3680*/  LDL.LU R8, [R1] ;  /* 0x0000000001087983 */ /* 0x000ee20000300800 */
[----:B--2---:R-:W-:Y:S06]  /*3690*/  BAR.SYNC.DEFER_BLOCKING 0x0 ;  /* 0x0000000000007b1d */ /* 0x004fec0000010000 */
[----:B-----5:R-:W2:Y:S04]  /*36a0*/  LDL.LU R84, [R1+0x4] ;  /* 0x0000040001547983 */ /* 0x020ea80000300800 */
[----:B------:R5:W-:Y:S04]  /*36b0*/  STL [R1+0x108], R85 ;  /* 0x0001085501007387 */ /* 0x000be80000100800 */
[----:B-----5:R-:W5:Y:S01]  /*36c0*/  LDL.LU R85, [R1+0xc] ;  /* 0x00000c0001557983 */ /* 0x020f620000300800 */
[----:B------:R-:W4:Y:S03]  /*36d0*/  @!P2 SYNCS.CCTL.IV [UR20+0x18000] ;  /* 0x01800000ff00a9b1 */ /* 0x000f260008000014 */
[----:B------:R-:W5:Y:S04]  /*36e0*/  LDL.LU R9, [R1+0x8] ;  /* 0x0000080001097983 */ /* 0x000f680000300800 */
[----:B------:R1:W-:Y:S01]  /*36f0*/  STL [R1+0x104], R86 ;  /* 0x0001045601007387 */ /* 0x0003e20000100800 */
[----:B----4-:R-:W-:Y:S06]  /*3700*/  BAR.SYNC.DEFER_BLOCKING 0x0 ;  /* 0x0000000000007b1d */ /* 0x010fec0000010000 */
[----:B-1----:R-:W4:Y:S04]  /*3710*/  LDL.LU R86, [R1+0x14] ;  /* 0x0000140001567983 */ /* 0x002f280000300800 */
[----:B------:R-:W4:Y:S04]  /*3720*/  LDL.LU R10, [R1+0x10] ;  /* 0x00001000010a7983 */ /* 0x000f280000300800 */
[----:B------:R1:W-:Y:S01]  /*3730*/  STL [R1+0x100], R87 ;  /* 0x0001005701007387 */ /* 0x0003e20000100800 */
[----:B------:R-:W1:Y:S02]  /*3740*/  @!P2 SYNCS.CCTL.IV [UR20+0x18008] ;  /* 0x01800800ff00a9b1 */ /* 0x000e640008000014 */
[----:B-1----:R-:W-:Y:S06]  /*3750*/  BAR.SYNC.DEFER_BLOCKING 0x0 ;  /* 0x0000000000007b1d */ /* 0x002fec0000010000 */
[----:B------:R-:W4:Y:S04]  /*3760*/  LDL.LU R87, [R1+0x1c] ;  /* 0x00001c0001577983 */ /* 0x000f280000300800 */
[----:B------:R-:W4:Y:S04]  /*3770*/  LDL.LU R11, [R1+0x18] ;  /* 0x00001800010b7983 */ /* 0x000f280000300800 */
[----:B------:R-:W4:Y:S04]  /*3780*/  LDL.LU R20, [R1+0x24] ;  /* 0x0000240001147983 */ /* 0x000f280000300800 */
[----:B------:R-:W4:Y:S04]  /*3790*/  LDL.LU R4, [R1+0x20] ;  /* 0x0000200001047983 */ /* 0x000f280000300800 */
[----:B------:R-:W4:Y:S01]  /*37a0*/  LDL.LU R3, [R1+0x2c] ;  /* 0x00002c0001037983 */ /* 0x000f220000300800 */
[----:B------:R-:W1:Y:S03]  /*37b0*/  @!P2 SYNCS.CCTL.IV [UR20+0x18010] ;  /* 0x01801000ff00a9b1 */ /* 0x000e660008000014 */
[----:B------:R-:W4:Y:S04]  /*37c0*/  LDL.LU R5, [R1+0x28] ;  /* 0x0000280001057983 */ /* 0x000f280000300800 */
        /* <DEDUP_REMOVED lines=51> */
[----:B---3--:R-:W3:Y:S01]  /*3b00*/  LDL.LU R2, [R1+0xf8] ;  /* 0x0000f80001027983 */ /* 0x008ee20000300800 */
[----:B-1----:R-:W-:Y:S01]  /*3b10*/  BAR.SYNC.DEFER_BLOCKING 0x0 ;  /* 0x0000000000007b1d */ /* 0x002fe20000010000 */
[----:B--2---:R-:W-:-:S05]  /*3b20*/  F2FP.F16.F32.PACK_AB R8, R84, R8 ;  /* 0x000000085408723e */ /* 0x004fca00000000ff */
[----:B------:R-:W2:Y:S01]  /*3b30*/  LDL.LU R84, [R1+0x10c] ;  /* 0x00010c0001547983 */ /* 0x000ea20000300800 */
[----:B------:R-:W-:Y:S02]  /*3b40*/  F2FP.F16.F32.PACK_AB R152, R153, R152 ;  /* 0x000000989998723e */ /* 0x000fe400000000ff */
[----:B-----5:R-:W-:Y:S01]  /*3b50*/  F2FP.F16.F32.PACK_AB R9, R85, R9 ;  /* 0x000000095509723e */ /* 0x020fe200000000ff */
[----:B------:R-:W1:Y:S01]  /*3b60*/  @!P2 SYNCS.CCTL.IV [UR20+0x18018] ;  /* 0x01801800ff00a9b1 */ /* 0x000e620008000014 */
[----:B------:R-:W2:Y:S01]  /*3b70*/  LDL.LU R85, [R1+0x108] ;  /* 0x0001080001557983 */ /* 0x000ea20000300800 */
[----:B----4-:R-:W-:-:S03]  /*3b80*/  F2FP.F16.F32.PACK_AB R10, R86, R10 ;  /* 0x0000000a560a723e */ /* 0x010fc600000000ff */
[----:B------:R-:W4:Y:S01]  /*3b90*/  LDL.LU R86, [R1+0x104] ;  /* 0x0001040001567983 */ /* 0x000f220000300800 */
[----:B------:R-:W-:-:S03]  /*3ba0*/  F2FP.F16.F32.PACK_AB R11, R87, R11 ;  /* 0x0000000b570b723e */ /* 0x000fc600000000ff */
[----:B------:R-:W4:Y:S01]  /*3bb0*/  LDL.LU R87, [R1+0x100] ;  /* 0x0001000001577983 */ /* 0x000f220000300800 */
[----:B------:R-:W-:Y:S02]  /*3bc0*/  F2FP.F16.F32.PACK_AB R153, R155, R154 ;  /* 0x0000009a9b99723e */ /* 0x000fe400000000ff */
[----:B------:R-:W-:Y:S02]  /*3bd0*/  ELECT P0, URZ, PT ;  /* 0x00000000003f782f */ /* 0x000fe40003800000 */
[----:B------:R-:W-:Y:S01]  /*3be0*/  F2FP.F16.F32.PACK_AB R184, R185, R184 ;  /* 0x000000b8b9b8723e */ /* 0x000fe200000000ff */
[----:B------:R-:W-:Y:S01]  /*3bf0*/  ULOP3.LUT UR21, UR21, 0x1, URZ, 0xc0, !UPT ;  /* 0x0000000115157892 */ /* 0x000fe2000f8ec03f */
[----:B------:R-:W-:Y:S01]  /*3c00*/  F2FP.F16.F32.PACK_AB R154, R157, R156 ;  /* 0x0000009c9d9a723e */ /* 0x000fe200000000ff */
[----:B------:R-:W-:Y:S01]  /*3c10*/  UMOV UR10, UR11 ;  /* 0x0000000b000a7c82 */ /* 0x000fe20008000000 */
[----:B------:R-:W-:Y:S01]  /*3c20*/  F2FP.F16.F32.PACK_AB R4, R20, R4 ;  /* 0x000000041404723e */ /* 0x000fe200000000ff */
[----:B------:R-:W-:Y:S01]  /*3c30*/  ULEA UR8, UR21, UR20, 0xf ;  /* 0x0000001415087291 */ /* 0x000fe2000f8e783f */
[----:B------:R-:W5:Y:S01]  /*3c40*/  S2R R20, SR_TID.X ;  /* 0x0000000000147919 */ /* 0x000f620000002100 */
[----:B------:R-:W-:Y:S01]  /*3c50*/  F2FP.F16.F32.PACK_AB R155, R159, R158 ;  /* 0x0000009e9f9b723e */ /* 0x000fe200000000ff */
[----:B------:R-:W-:Y:S01]  /*3c60*/  ULEA UR9, UR21, UR28, 0x6 ;  /* 0x0000001c15097291 */ /* 0x000fe2000f8e303f */
[----:B------:R-:W-:-:S02]  /*3c70*/  F2FP.F16.F32.PACK_AB R185, R187, R186 ;  /* 0x000000babbb9723e */ /* 0x000fc400000000ff */
[----:B------:R-:W-:Y:S02]  /*3c80*/  F2FP.F16.F32.PACK_AB R5, R3, R5 ;  /* 0x000000050305723e */ /* 0x000fe400000000ff */
[----:B------:R-:W-:Y:S02]  /*3c90*/  F2FP.F16.F32.PACK_AB R88, R89, R88 ;  /* 0x000000585958723e */ /* 0x000fe400000000ff */
[----:B------:R-:W-:Y:S02]  /*3ca0*/  F2FP.F16.F32.PACK_AB R186, R189, R188 ;  /* 0x000000bcbdba723e */ /* 0x000fe400000000ff */
[----:B------:R-:W-:Y:S02]  /*3cb0*/  F2FP.F16.F32.PACK_AB R187, R191, R190 ;  /* 0x000000bebfbb723e */ /* 0x000fe400000000ff */
[----:B------:R-:W-:Y:S02]  /*3cc0*/  F2FP.F16.F32.PACK_AB R6, R0, R6 ;  /* 0x000000060006723e */ /* 0x000fe400000000ff */
        /* <DEDUP_REMOVED lines=8> */
[----:B------:R-:W-:Y:S01]  /*3d50*/  F2FP.F16.F32.PACK_AB R25, R27, R26 ;  /* 0x0000001a1b19723e */ /* 0x000fe200000000ff */
[C---:B-----5:R-:W-:Y:S01]  /*3d60*/  IMAD.SHL.U32 R0, R20.reuse, 0x80, RZ ;  /* 0x0000008014007824 */ /* 0x060fe200078e00ff */
[----:B------:R-:W-:Y:S02]  /*3d70*/  LOP3.LUT R3, R20, 0x7f, RZ, 0xc0, !PT ;  /* 0x0000007f14037812 */ /* 0x000fe400078ec0ff */
[----:B------:R-:W-:Y:S02]  /*3d80*/  F2FP.F16.F32.PACK_AB R56, R57, R56 ;  /* 0x000000383938723e */ /* 0x000fe400000000ff */
[----:B------:R-:W-:Y:S02]  /*3d90*/  LOP3.LUT R0, R0, 0x780, RZ, 0xc0, !PT ;  /* 0x0000078000007812 */ /* 0x000fe400078ec0ff */
        /* <DEDUP_REMOVED lines=13> */
[----:B------:R-:W-:Y:S02]  /*3e70*/  ISETP.LT.U32.AND P0, PT, R3, 0x40, P0 ;  /* 0x000000400300780c */ /* 0x000fe40000701070 */
[----:B------:R-:W-:Y:S02]  /*3e80*/  F2FP.F16.F32.PACK_AB R194, R197, R196 ;  /* 0x000000c4c5c2723e */ /* 0x000fe400000000ff */
[----:B------:R-:W-:Y:S02]  /*3e90*/  F2FP.F16.F32.PACK_AB R195, R199, R198 ;  /* 0x000000c6c7c3723e */ /* 0x000fe400000000ff */
[----:B------:R-:W-:Y:S02]  /*3ea0*/  F2FP.F16.F32.PACK_AB R97, R99, R98 ;  /* 0x000000626361723e */ /* 0x000fe400000000ff */
[----:B------:R-:W-:Y:S02]  /*3eb0*/  F2FP.F16.F32.PACK_AB R128, R129, R128 ;  /* 0x000000808180723e */ /* 0x000fe400000000ff */
[----:B------:R-:W-:-:S02]  /*3ec0*/  F2FP.F16.F32.PACK_AB R98, R101, R100 ;  /* 0x000000646562723e */ /* 0x000fc400000000ff */
[----:B------:R-:W-:Y:S01]  /*3ed0*/  F2FP.F16.F32.PACK_AB R99, R103, R102 ;  /* 0x000000666763723e */ /* 0x000fe200000000ff */
[----:B------:R-:W-:Y:S01]  /*3ee0*/  VOTEU.ANY UP0, P0 ;  /* 0x00000000003f7886 */ /* 0x000fe20000000100 */
[----:B------:R-:W-:Y:S01]  /*3ef0*/  F2FP.F16.F32.PACK_AB R129, R131, R130 ;  /* 0x000000828381723e */ /* 0x000fe200000000ff */
[----:B------:R-:W-:Y:S01]  /*3f00*/  VOTEU.ANY UP1, P0 ;  /* 0x00000000003f7886 */ /* 0x000fe20000020100 */
[----:B------:R-:W-:Y:S02]  /*3f10*/  F2FP.F16.F32.PACK_AB R32, R33, R32 ;  /* 0x000000202120723e */ /* 0x000fe400000000ff */
[----:B------:R-:W-:Y:S01]  /*3f20*/  F2FP.F16.F32.PACK_AB R130, R133, R132 ;  /* 0x000000848582723e */ /* 0x000fe200000000ff */
[----:B------:R-:W-:Y:S01]  /*3f30*/  @UP0 UMOV UR4, UR26 ;  /* 0x0000001a00040c82 */ /* 0x000fe20008000000 */
[----:B------:R-:W-:Y:S01]  /*3f40*/  F2FP.F16.F32.PACK_AB R131, R135, R134 ;  /* 0x000000868783723e */ /* 0x000fe200000000ff */
[----:B------:R-:W-:Y:S01]  /*3f50*/  @UP0 UMOV UR5, UR27 ;  /* 0x0000001b00050c82 */ /* 0x000fe20008000000 */
        /* <DEDUP_REMOVED lines=63> */
[----:B---3--:R-:W-:Y:S01]  /*4350*/  F2FP.F16.F32.PACK_AB R231, R21, R2 ;  /* 0x0000000215e7723e */ /* 0x008fe200000000ff */
[----:B------:R-:W-:Y:S01]  /*4360*/  IMAD.SHL.U32 R21, R20, 0x10, RZ ;  /* 0x0000001014157824 */ /* 0x000fe200078e00ff */
[----:B------:R-:W-:Y:S02]  /*4370*/  F2FP.F16.F32.PACK_AB R113, R115, R114 ;  /* 0x000000727371723e */ /* 0x000fe400000000ff */
[----:B------:R-:W-:Y:S02]  /*4380*/  F2FP.F16.F32.PACK_AB R144, R145, R144 ;  /* 0x000000909190723e */ /* 0x000fe400000000ff */
[----:B------:R-:W-:-:S02]  /*4390*/  LOP3.LUT R21, R0, 0x70, R21, 0xf8, !PT ;  /* 0x0000007000157812 */ /* 0x000fc400078ef815 */
[----:B------:R-:W-:Y:S02]  /*43a0*/  F2FP.F16.F32.PACK_AB R114, R117, R116 ;  /* 0x000000747572723e */ /* 0x000fe400000000ff */
[----:B------:R-:W-:Y:S01]  /*43b0*/  LOP3.LUT R21, R21, 0x10, R20, 0x78, !PT ;  /* 0x0000001015157812 */ /* 0x000fe200078e7814 */
[----:B------:R-:W-:Y:S01]  /*43c0*/  IMAD.SHL.U32 R20, R20, 0x40, RZ ;  /* 0x0000004014147824 */ /* 0x000fe200078e00ff */
[----:B------:R-:W-:Y:S02]  /*43d0*/  F2FP.F16.F32.PACK_AB R115, R119, R118 ;  /* 0x000000767773723e */ /* 0x000fe400000000ff */
[----:B------:R-:W-:Y:S02]  /*43e0*/  F2FP.F16.F32.PACK_AB R145, R147, R146 ;  /* 0x000000929391723e */ /* 0x000fe400000000ff */
[----:B------:R-:W-:Y:S02]  /*43f0*/  LOP3.LUT R20, R21, 0x1800, R20, 0xf8, !PT ;  /* 0x0000180015147812 */ /* 0x000fe400078ef814 */
[----:B------:R-:W-:-:S02]  /*4400*/  F2FP.F16.F32.PACK_AB R48, R49, R48 ;  /* 0x000000303130723e */ /* 0x000fc400000000ff */
[C---:B------:R-:W-:Y:S01]  /*4410*/  LOP3.LUT R2, R20.reuse, 0x20, RZ, 0x3c, !PT ;  /* 0x0000002014027812 */ /* 0x040fe200078e3cff */
[C---:B------:R-:W-:Y:S01]  /*4420*/  VIADD R0, R20.reuse, UR20 ;  /* 0x0000001414007c36 */ /* 0x040fe20008000000 */
[C---:B------:R-:W-:Y:S02]  /*4430*/  LOP3.LUT R3, R20.reuse, 0x40, RZ, 0x3c, !PT ;  /* 0x0000004014037812 */ /* 0x040fe400078e3cff */
[----:B------:R-:W-:Y:S01]  /*4440*/  LOP3.LUT R20, R20, 0x60, RZ, 0x3c, !PT ;  /* 0x0000006014147812 */ /* 0x000fe200078e3cff */
[----:B------:R-:W-:Y:S01]  /*4450*/  VIADD R2, R2, UR20 ;  /* 0x0000001402027c36 */ /* 0x000fe20008000000 */
[----:B-1----:R-:W-:Y:S01]  /*4460*/  STSM.16.M88.4 [R0], R8 ;  /* 0x0000000800007844 */ /* 0x002fe20000000200 */
[----:B------:R-:W-:Y:S01]  /*4470*/  VIADD R3, R3, UR20 ;  /* 0x0000001403037c36 */ /* 0x000fe20008000000 */
[----:B------:R-:W-:Y:S01]  /*4480*/  F2FP.F16.F32.PACK_AB R146, R149, R148 ;  /* 0x000000949592723e */ /* 0x000fe200000000ff */
[----:B------:R-:W-:Y:S01]  /*4490*/  VIADD R20, R20, UR20 ;  /* 0x0000001414147c36 */ /* 0x000fe20008000000 */
[----:B------:R-:W-:Y:S01]  /*44a0*/  STSM.16.M88.4 [R0+0x8000], R216 ;  /* 0x008000d800007844 */ /* 0x000fe20000000200 */
[----:B------:R-:W-:-:S02]  /*44b0*/  F2FP.F16.F32.PACK_AB R147, R151, R150 ;  /* 0x000000969793723e */ /* 0x000fc400000000ff */
[----:B------:R-:W-:Y:S01]  /*44c0*/  F2FP.F16.F32.PACK_AB R49, R51, R50 ;  /* 0x000000323331723e */ /* 0x000fe200000000ff */
[----:B------:R-:W-:Y:S01]  /*44d0*/  STSM.16.M88.4 [R0+0x2000], R152 ;  /* 0x0020009800007844 */ /* 0x000fe20000000200 */
[----:B------:R-:W-:Y:S02]  /*44e0*/  F2FP.F16.F32.PACK_AB R80, R81, R80 ;  /* 0x000000505150723e */ /* 0x000fe400000000ff */
[----:B------:R-:W-:Y:S01]  /*44f0*/  F2FP.F16.F32.PACK_AB R50, R53, R52 ;  /* 0x000000343532723e */ /* 0x000fe200000000ff */
[----:B------:R-:W-:Y:S01]  /*4500*/  STSM.16.M88.4 [R0+0xa000], R184 ;  /* 0x00a000b800007844 */ /* 0x000fe20000000200 */
[----:B------:R-:W-:Y:S02]  /*4510*/  F2FP.F16.F32.PACK_AB R51, R55, R54 ;  /* 0x000000363733723e */ /* 0x000fe400000000ff */
[----:B------:R-:W-:Y:S01]  /*4520*/  F2FP.F16.F32.PACK_AB R81, R83, R82 ;  /* 0x000000525351723e */ /* 0x000fe200000000ff */
[----:B------:R-:W-:Y:S01]  /*4530*/  STSM.16.M88.4 [R0+0x4000], R88 ;  /* 0x0040005800007844 */ /* 0x000fe20000000200 */
[----:B--2---:R-:W-:-:S03]  /*4540*/  F2FP.F16.F32.PACK_AB R82, R85, R84 ;  /* 0x000000545552723e */ /* 0x004fc600000000ff */
[----:B------:R-:W-:Y:S04]  /*4550*/  STSM.16.M88.4 [R0+0xc000], R120 ;  /* 0x00c0007800007844 */ /* 0x000fe80000000200 */
[----:B------:R-:W-:Y:S04]  /*4560*/  STSM.16.M88.4 [R0+0x6000], R24 ;  /* 0x0060001800007844 */ /* 0x000fe80000000200 */
[----:B------:R-:W-:Y:S04]  /*4570*/  STSM.16.M88.4 [R0+0xe000], R56 ;  /* 0x00e0003800007844 */ /* 0x000fe80000000200 */
[----:B------:R-:W-:Y:S04]  /*4580*/  STSM.16.M88.4 [R2], R4 ;  /* 0x0000000402007844 */ /* 0x000fe80000000200 */
[----:B------:R-:W-:Y:S04]  /*4590*/  STSM.16.M88.4 [R2+0x8000], R220 ;  /* 0x008000dc02007844 */ /* 0x000fe80000000200 */
[----:B------:R-:W-:Y:S04]  /*45a0*/  STSM.16.M88.4 [R2+0x2000], R160 ;  /* 0x002000a002007844 */ /* 0x000fe80000000200 */
[----:B------:R-:W-:Y:S04]  /*45b0*/  STSM.16.M88.4 [R2+0xa000], R192 ;  /* 0x00a000c002007844 */ /* 0x000fe80000000200 */
[----:B------:R-:W-:Y:S04]  /*45c0*/  STSM.16.M88.4 [R2+0x4000], R96 ;  /* 0x0040006002007844 */ /* 0x000fe80000000200 */
[----:B------:R-:W-:Y:S01]  /*45d0*/  STSM.16.M88.4 [R2+0xc000], R128 ;  /* 0x00c0008002007844 */ /* 0x000fe20000000200 */
[----:B----4-:R-:W-:-:S03]  /*45e0*/  F2FP.F16.F32.PACK_AB R83, R87, R86 ;  /* 0x000000565753723e */ /* 0x010fc600000000ff */
[----:B------:R-:W-:Y:S04]  /*45f0*/  STSM.16.M88.4 [R2+0x6000], R32 ;  /* 0x0060002002007844 */ /* 0x000fe80000000200 */
[----:B------:R-:W-:Y:S04]  /*4600*/  STSM.16.M88.4 [R2+0xe000], R64 ;  /* 0x00e0004002007844 */ /* 0x000fe80000000200 */
[----:B------:R-:W-:Y:S04]  /*4610*/  STSM.16.M88.4 [R3], R12 ;  /* 0x0000000c03007844 */ /* 0x000fe80000000200 */
[----:B------:R-:W-:Y:S04]  /*4620*/  STSM.16.M88.4 [R3+0x8000], R224 ;  /* 0x008000e003007844 */ /* 0x000fe80000000200 */
[----:B------:R-:W-:Y:S04]  /*4630*/  STSM.16.M88.4 [R3+0x2000], R168 ;  /* 0x002000a803007844 */ /* 0x000fe80000000200 */
[----:B------:R-:W-:Y:S04]  /*4640*/  STSM.16.M88.4 [R3+0xa000], R200 ;  /* 0x00a000c803007844 */ /* 0x000fe80000000200 */
[----:B------:R-:W-:Y:S04]  /*4650*/  STSM.16.M88.4 [R3+0x4000], R104 ;  /* 0x0040006803007844 */ /* 0x000fe80000000200 */
        /* <DEDUP_REMOVED lines=10> */
[----:B------:R-:W-:Y:S01]  /*4700*/  STSM.16.M88.4 [R20+0xe000], R80 ;  /* 0x00e0005014007844 */ /* 0x000fe20000000200 */
[----:B------:R1:W-:Y:S06]  /*4710*/  MEMBAR.ALL.CTA ;  /* 0x0000000000007992 */ /* 0x0003ec0000008000 */
[----:B-1----:R-:W1:Y:S02]  /*4720*/  FENCE.VIEW.ASYNC.S ;  /* 0x00000000000073c6 */ /* 0x002e640000000000 */
[----:B-1----:R-:W-:Y:S06]  /*4730*/  BAR.SYNC.DEFER_BLOCKING 0x0 ;  /* 0x0000000000007b1d */ /* 0x002fec0000010000 */
[----:B------:R1:W-:Y:S01]  /*4740*/  @UP1 UTMASTG.2D [UR8], [UR4] ;  /* 0x00000008040013b5 */ /* 0x0003e20008008000 */
[----:B------:R0:W-:Y:S01]  /*4750*/  UTMACMDFLUSH ;  /* 0x00000000000079b7 */ /* 0x0001e20000000000 */
[----:B------:R-:W-:-:S04]  /*4760*/  DEPBAR.LE SB0, 0x0 ;  /* 0x000080000000791a */ /* 0x000fc80000000000 */
[----:B------:R-:W-:Y:S06]  /*4770*/  BAR.SYNC.DEFER_BLOCKING 0x0 ;  /* 0x0000000000007b1d */ /* 0x000fec0000010000 */
[----:B-1----:R-:W-:Y:S05]  /*4780*/  EXIT ;  /* 0x000000000000794d */ /* 0x002fea0003800000 */
.L_x_48:
[----:B------:R-:W2:Y:S02]  /*4790*/  SYNCS.PHASECHK.TRANS64.TRYWAIT P0, [UR18+0x18000], R2 ;  /* 0x01800002ff0075a7 */ /* 0x000ea40008000152 */
[----:B--2---:R-:W-:Y:S05]  /*47a0*/  @!P0 BRA `(.L_x_48) ;  /* 0xfffffffc00f88947 */ /* 0x004fea000383ffff */
[----:B------:R-:W-:Y:S05]  /*47b0*/  BRA `(.L_x_50) ;  /* 0xffffffe000c87947 */ /* 0x000fea000383ffff */
.L_x_51:
[----:B------:R-:W-:-:S00]  /*47c0*/  BRA `(.L_x_51) ;  /* 0xfffffffc00fc7947 */ /* 0x000fc0000383ffff */
[----:B------:R-:W-:-:S00]  /*47d0*/  NOP ;  /* 0x0000000000007918 */ /* 0x000fc00000000000 */
        /* <DEDUP_REMOVED lines=10> */
.L_x_52:


//--------------------- .nv.shared.gluon_wgmma    --------------------------
	.section	.nv.shared.gluon_wgmma,"aw",@nobits
	.sectionflags	@""
	.align	16
	.zero		1024


//--------------------- .nv.shared.reserved.0     --------------------------
	.section	.nv.shared.reserved.0,"aw",@nobits
	.weak		__nv_reservedSMEM_offset_0_alias
	.size		__nv_reservedSMEM_offset_0_alias, 0, 0
	.other		__nv_reservedSMEM_offset_0_alias,@"STO_CUDA_RESERVED_SHARED STV_DEFAULT"
__nv_reservedSMEM_offset_0_alias:
	.zero		0


//--------------------- .nv.constant0.gluon_wgmma --------------------------
	.section	.nv.constant0.gluon_wgmma,"a",@progbits
	.sectionflags	@""
	.align	4
.nv.constant0.gluon_wgmma:
	.zero		608


//--------------------- SYMBOLS --------------------------

	.type		.nv.reservedSmem.offset0,@object
	.size		.nv.reservedSmem.offset0,0x4
